	.target	sm_100a

	.elftype	@"ET_EXEC"


//--------------------- .note.nv.tkinfo           --------------------------
	.section	.note.nv.tkinfo,"",@"SHT_NOTE"
	.sectionflags	@"SHF_NOTE_NV_TKINFO"
	.tkinfo
        /*0018*/ 	.word	0x00000002
        /*0030*/ 	.string	""
        /*0030*/ 	.string	"ptxas"
        /*0030*/ 	.string	"Cuda compilation tools, release 13.0, V13.0.88"
        /*0030*/ 	.string	"Build cuda_13.0.r13.0/compiler.36424714_0"
        /*0030*/ 	.string	"-arch sm_100a -m 64 "



//--------------------- .note.nv.cuinfo           --------------------------
	.section	.note.nv.cuinfo,"",@"SHT_NOTE"
	.sectionflags	@"SHF_NOTE_NV_CUINFO"
        /*0018*/ 	.short	0x0002
        /*001a*/ 	.short	0x0064
        /*001c*/ 	.short	0x0082
	.zero		2


//--------------------- .nv.info                  --------------------------
	.section	.nv.info,"",@"SHT_CUDA_INFO"
	.align	4


	//----- nvinfo : EIATTR_REGCOUNT
	.align		4
        /*0000*/ 	.byte	0x04, 0x2f
        /*0002*/ 	.short	(.L_19 - .L_18)
	.align		4
.L_18:
        /*0004*/ 	.word	index@(_ZN7cutlass13device_kernelINS_4gemm6kernel13GemmUniversalIN4cute5tupleIJiiiiEEENS1_10collective13CollectiveMmaINS1_35MainloopSm100TmaUmmaWarpSpecializedILi4ELi2ELi4ENS5_IJNS4_1CILi4EEENSA_ILi1EEESC_EEEEENS5_IJNSA_ILi64EEENSA_ILi128EEESG_EEENS_6half_tENS5_IJlSC_lEEESI_SJ_NS4_8TiledMMAINS4_8MMA_AtomIJNS4_20SM100_MMA_F16BF16_SSISI_SI_fLi64ELi128ELNS4_4UMMA5MajorE0ELSO_0ELNSN_7ScaleInE0ELSP_0EEEEEENS4_6LayoutINS5_IJSC_SC_SC_EEENS5_IJNSA_ILi0EEESU_SU_EEEEENS5_IJNS4_10UnderscoreESX_SX_EEEEENS4_13SM90_TMA_LOADENS4_14ComposedLayoutINS4_7SwizzleILi3ELi4ELi3EEENS4_18smem_ptr_flag_bitsILi16EEENSS_INS5_IJNSA_ILi8EEESF_EEENS5_IJSF_SC_EEEEEEEvNS4_8identityENS4_23SM90_TMA_LOAD_MULTICASTES1A_vS1B_EENS_8epilogue10collective18CollectiveEpilogueINS1E_23Sm100TmaWarpSpecializedILi4ELi2ELi16ELb1ELb0EEEJSH_NS5_IJNSS_ISF_SC_EENSS_INSA_ILi32EEESC_EEEEESI_SJ_SI_SJ_NS1E_6fusion15FusionCallbacksIS1I_NS1N_17LinearCombinationISI_fSI_fLNS_15FloatRoundStyleE2EEESH_S1M_JEEENS4_5SM1004TMEM4LOAD26SM100_TMEM_LOAD_16dp256b4xES10_NS11_INS12_ILi2ELi4ELi3EEES15_NSS_INS5_IJS16_S1K_EEENS5_IJS1K_SC_EEEEEEENS4_17SM75_U32x4_LDSM_NENS4_14SM90_TMA_STOREES21_NS4_17SM90_U32x4_STSM_NENS4_39AutoVectorizingCopyWithAssumedAlignmentILi128EEEEEEvvEEEEvNT_6ParamsE)
        /*0008*/ 	.word	0x00000044


	//----- nvinfo : EIATTR_FRAME_SIZE
	.align		4
.L_19:
        /*000c*/ 	.byte	0x04, 0x11
        /*000e*/ 	.short	(.L_21 - .L_20)
	.align		4
.L_20:
        /*0010*/ 	.word	index@($__internal_2_$__cuda_sm10x_tcgen05_guardrail_trap_unallocated_columns_being_dealloced)
        /*0014*/ 	.word	0x00000000


	//----- nvinfo : EIATTR_FRAME_SIZE
	.align		4
.L_21:
        /*0018*/ 	.byte	0x04, 0x11
        /*001a*/ 	.short	(.L_23 - .L_22)
	.align		4
.L_22:
        /*001c*/ 	.word	index@($__internal_1_$__cuda_sm10x_tcgen05_guardrail_trap_phase_invalid_during_alloc)
        /*0020*/ 	.word	0x00000000


	//----- nvinfo : EIATTR_FRAME_SIZE
	.align		4
.L_23:
        /*0024*/ 	.byte	0x04, 0x11
        /*0026*/ 	.short	(.L_25 - .L_24)
	.align		4
.L_24:
        /*0028*/ 	.word	index@($__internal_0_$__cuda_sm10x_tcgen05_guardrail_trap_col_being_dealloced_not_returned_by_alloc)
        /*002c*/ 	.word	0x00000000


	//----- nvinfo : EIATTR_FRAME_SIZE
	.align		4
.L_25:
        /*0030*/ 	.byte	0x04, 0x11
        /*0032*/ 	.short	(.L_27 - .L_26)
	.align		4
.L_26:
        /*0034*/ 	.word	index@(_ZN7cutlass13device_kernelINS_4gemm6kernel13GemmUniversalIN4cute5tupleIJiiiiEEENS1_10collective13CollectiveMmaINS1_35MainloopSm100TmaUmmaWarpSpecializedILi4ELi2ELi4ENS5_IJNS4_1CILi4EEENSA_ILi1EEESC_EEEEENS5_IJNSA_ILi64EEENSA_ILi128EEESG_EEENS_6half_tENS5_IJlSC_lEEESI_SJ_NS4_8TiledMMAINS4_8MMA_AtomIJNS4_20SM100_MMA_F16BF16_SSISI_SI_fLi64ELi128ELNS4_4UMMA5MajorE0ELSO_0ELNSN_7ScaleInE0ELSP_0EEEEEENS4_6LayoutINS5_IJSC_SC_SC_EEENS5_IJNSA_ILi0EEESU_SU_EEEEENS5_IJNS4_10UnderscoreESX_SX_EEEEENS4_13SM90_TMA_LOADENS4_14ComposedLayoutINS4_7SwizzleILi3ELi4ELi3EEENS4_18smem_ptr_flag_bitsILi16EEENSS_INS5_IJNSA_ILi8EEESF_EEENS5_IJSF_SC_EEEEEEEvNS4_8identityENS4_23SM90_TMA_LOAD_MULTICASTES1A_vS1B_EENS_8epilogue10collective18CollectiveEpilogueINS1E_23Sm100TmaWarpSpecializedILi4ELi2ELi16ELb1ELb0EEEJSH_NS5_IJNSS_ISF_SC_EENSS_INSA_ILi32EEESC_EEEEESI_SJ_SI_SJ_NS1E_6fusion15FusionCallbacksIS1I_NS1N_17LinearCombinationISI_fSI_fLNS_15FloatRoundStyleE2EEESH_S1M_JEEENS4_5SM1004TMEM4LOAD26SM100_TMEM_LOAD_16dp256b4xES10_NS11_INS12_ILi2ELi4ELi3EEES15_NSS_INS5_IJS16_S1K_EEENS5_IJS1K_SC_EEEEEEENS4_17SM75_U32x4_LDSM_NENS4_14SM90_TMA_STOREES21_NS4_17SM90_U32x4_STSM_NENS4_39AutoVectorizingCopyWithAssumedAlignmentILi128EEEEEEvvEEEEvNT_6ParamsE)
        /*0038*/ 	.word	0x00000000


	//----- nvinfo : EIATTR_MIN_STACK_SIZE
	.align		4
.L_27:
        /*003c*/ 	.byte	0x04, 0x12
        /*003e*/ 	.short	(.L_29 - .L_28)
	.align		4
.L_28:
        /*0040*/ 	.word	index@(_ZN7cutlass13device_kernelINS_4gemm6kernel13GemmUniversalIN4cute5tupleIJiiiiEEENS1_10collective13CollectiveMmaINS1_35MainloopSm100TmaUmmaWarpSpecializedILi4ELi2ELi4ENS5_IJNS4_1CILi4EEENSA_ILi1EEESC_EEEEENS5_IJNSA_ILi64EEENSA_ILi128EEESG_EEENS_6half_tENS5_IJlSC_lEEESI_SJ_NS4_8TiledMMAINS4_8MMA_AtomIJNS4_20SM100_MMA_F16BF16_SSISI_SI_fLi64ELi128ELNS4_4UMMA5MajorE0ELSO_0ELNSN_7ScaleInE0ELSP_0EEEEEENS4_6LayoutINS5_IJSC_SC_SC_EEENS5_IJNSA_ILi0EEESU_SU_EEEEENS5_IJNS4_10UnderscoreESX_SX_EEEEENS4_13SM90_TMA_LOADENS4_14ComposedLayoutINS4_7SwizzleILi3ELi4ELi3EEENS4_18smem_ptr_flag_bitsILi16EEENSS_INS5_IJNSA_ILi8EEESF_EEENS5_IJSF_SC_EEEEEEEvNS4_8identityENS4_23SM90_TMA_LOAD_MULTICASTES1A_vS1B_EENS_8epilogue10collective18CollectiveEpilogueINS1E_23Sm100TmaWarpSpecializedILi4ELi2ELi16ELb1ELb0EEEJSH_NS5_IJNSS_ISF_SC_EENSS_INSA_ILi32EEESC_EEEEESI_SJ_SI_SJ_NS1E_6fusion15FusionCallbacksIS1I_NS1N_17LinearCombinationISI_fSI_fLNS_15FloatRoundStyleE2EEESH_S1M_JEEENS4_5SM1004TMEM4LOAD26SM100_TMEM_LOAD_16dp256b4xES10_NS11_INS12_ILi2ELi4ELi3EEES15_NSS_INS5_IJS16_S1K_EEENS5_IJS1K_SC_EEEEEEENS4_17SM75_U32x4_LDSM_NENS4_14SM90_TMA_STOREES21_NS4_17SM90_U32x4_STSM_NENS4_39AutoVectorizingCopyWithAssumedAlignmentILi128EEEEEEvvEEEEvNT_6ParamsE)
        /*0044*/ 	.word	0x00000000
.L_29:


//--------------------- .nv.compat                --------------------------
	.section	.nv.compat,"",@"SHT_CUDA_COMPAT_INFO"
	.align	4
        /*0000*/ 	.byte	0x02, 0x09, 0x01, 0x00, 0x02, 0x02, 0x02, 0x00, 0x02, 0x05, 0x05, 0x00, 0x03, 0x07, 0x01, 0x01
        /*0010*/ 	.byte	0x02, 0x03, 0x01, 0x00, 0x02, 0x06, 0x01, 0x00, 0x04, 0x0b, 0x08, 0x00, 0x09, 0x00, 0x00, 0x00
        /*0020*/ 	.byte	0x00, 0x00, 0x00, 0x00


//--------------------- .nv.info._ZN7cutlass13device_kernelINS_4gemm6kernel13GemmUniversalIN4cute5tupleIJiiiiEEENS1_10collective13CollectiveMmaINS1_35MainloopSm100TmaUmmaWarpSpecializedILi4ELi2ELi4ENS5_IJNS4_1CILi4EEENSA_ILi1EEESC_EEEEENS5_IJNSA_ILi64EEENSA_ILi128EEESG_EEENS_6half_tENS5_IJlSC_lEEESI_SJ_NS4_8TiledMMAINS4_8MMA_AtomIJNS4_20SM100_MMA_F16BF16_SSISI_SI_fLi64ELi128ELNS4_4UMMA5MajorE0ELSO_0ELNSN_7ScaleInE0ELSP_0EEEEEENS4_6LayoutINS5_IJSC_SC_SC_EEENS5_IJNSA_ILi0EEESU_SU_EEEEENS5_IJNS4_10UnderscoreESX_SX_EEEEENS4_13SM90_TMA_LOADENS4_14ComposedLayoutINS4_7SwizzleILi3ELi4ELi3EEENS4_18smem_ptr_flag_bitsILi16EEENSS_INS5_IJNSA_ILi8EEESF_EEENS5_IJSF_SC_EEEEEEEvNS4_8identityENS4_23SM90_TMA_LOAD_MULTICASTES1A_vS1B_EENS_8epilogue10collective18CollectiveEpilogueINS1E_23Sm100TmaWarpSpecializedILi4ELi2ELi16ELb1ELb0EEEJSH_NS5_IJNSS_ISF_SC_EENSS_INSA_ILi32EEESC_EEEEESI_SJ_SI_SJ_NS1E_6fusion15FusionCallbacksIS1I_NS1N_17LinearCombinationISI_fSI_fLNS_15FloatRoundStyleE2EEESH_S1M_JEEENS4_5SM1004TMEM4LOAD26SM100_TMEM_LOAD_16dp256b4xES10_NS11_INS12_ILi2ELi4ELi3EEES15_NSS_INS5_IJS16_S1K_EEENS5_IJS1K_SC_EEEEEEENS4_17SM75_U32x4_LDSM_NENS4_14SM90_TMA_STOREES21_NS4_17SM90_U32x4_STSM_NENS4_39AutoVectorizingCopyWithAssumedAlignmentILi128EEEEEEvvEEEEvNT_6ParamsE --------------------------
	.section	.nv.info._ZN7cutlass13device_kernelINS_4gemm6kernel13GemmUniversalIN4cute5tupleIJiiiiEEENS1_10collective13CollectiveMmaINS1_35MainloopSm100TmaUmmaWarpSpecializedILi4ELi2ELi4ENS5_IJNS4_1CILi4EEENSA_ILi1EEESC_EEEEENS5_IJNSA_ILi64EEENSA_ILi128EEESG_EEENS_6half_tENS5_IJlSC_lEEESI_SJ_NS4_8TiledMMAINS4_8MMA_AtomIJNS4_20SM100_MMA_F16BF16_SSISI_SI_fLi64ELi128ELNS4_4UMMA5MajorE0ELSO_0ELNSN_7ScaleInE0ELSP_0EEEEEENS4_6LayoutINS5_IJSC_SC_SC_EEENS5_IJNSA_ILi0EEESU_SU_EEEEENS5_IJNS4_10UnderscoreESX_SX_EEEEENS4_13SM90_TMA_LOADENS4_14ComposedLayoutINS4_7SwizzleILi3ELi4ELi3EEENS4_18smem_ptr_flag_bitsILi16EEENSS_INS5_IJNSA_ILi8EEESF_EEENS5_IJSF_SC_EEEEEEEvNS4_8identityENS4_23SM90_TMA_LOAD_MULTICASTES1A_vS1B_EENS_8epilogue10collective18CollectiveEpilogueINS1E_23Sm100TmaWarpSpecializedILi4ELi2ELi16ELb1ELb0EEEJSH_NS5_IJNSS_ISF_SC_EENSS_INSA_ILi32EEESC_EEEEESI_SJ_SI_SJ_NS1E_6fusion15FusionCallbacksIS1I_NS1N_17LinearCombinationISI_fSI_fLNS_15FloatRoundStyleE2EEESH_S1M_JEEENS4_5SM1004TMEM4LOAD26SM100_TMEM_LOAD_16dp256b4xES10_NS11_INS12_ILi2ELi4ELi3EEES15_NSS_INS5_IJS16_S1K_EEENS5_IJS1K_SC_EEEEEEENS4_17SM75_U32x4_LDSM_NENS4_14SM90_TMA_STOREES21_NS4_17SM90_U32x4_STSM_NENS4_39AutoVectorizingCopyWithAssumedAlignmentILi128EEEEEEvvEEEEvNT_6ParamsE,"",@"SHT_CUDA_INFO"
	.sectionflags	@""
	.align	4


	//----- nvinfo : EIATTR_CUDA_API_VERSION
	.align		4
        /*0000*/ 	.byte	0x04, 0x37
        /*0002*/ 	.short	(.L_31 - .L_30)
.L_30:
        /*0004*/ 	.word	0x00000082


	//----- nvinfo : EIATTR_KPARAM_INFO
	.align		4
.L_31:
        /*0008*/ 	.byte	0x04, 0x17
        /*000a*/ 	.short	(.L_33 - .L_32)
.L_32:
        /*000c*/ 	.word	0x00000000
        /*0010*/ 	.short	0x0000
        /*0012*/ 	.short	0x0000
        /*0014*/ 	.byte	0x00, 0xf0, 0x01, 0x20


	//----- nvinfo : EIATTR_AT_ENTRY_FRAGMENTS
	.align		4
.L_33:
        /*0018*/ 	.byte	0x04, 0x4f
        /*001a*/ 	.short	(.L_35 - .L_34)


	//   ....[0]....
.L_34:
        /*001c*/ 	.word	0x00000006


	//----- nvinfo : EIATTR_RESERVED_SMEM_USED
	.align		4
.L_35:
        /*0020*/ 	.byte	0x01, 0x41
	.zero		2


	//----- nvinfo : EIATTR_SPARSE_MMA_MASK
	.align		4
        /*0024*/ 	.byte	0x03, 0x50
        /*0026*/ 	.short	0x0000


	//----- nvinfo : EIATTR_TCGEN05_1CTA_USED
	.align		4
        /*0028*/ 	.byte	0x01, 0x51
	.zero		2


	//----- nvinfo : EIATTR_MAXREG_COUNT
	.align		4
        /*002c*/ 	.byte	0x03, 0x1b
        /*002e*/ 	.short	0x00ff


	//----- nvinfo : EIATTR_NUM_BARRIERS
	.align		4
        /*0030*/ 	.byte	0x02, 0x4c
        /*0032*/ 	.byte	0x07
	.zero		1


	//----- nvinfo : EIATTR_EXTERNS
	.align		4
        /*0034*/ 	.byte	0x04, 0x0f
        /*0036*/ 	.short	(.L_37 - .L_36)


	//   ....[0]....
	.align		4
.L_36:
        /*0038*/ 	.word	index@(__assertfail)


	//----- nvinfo : EIATTR_MERCURY_ISA_VERSION
	.align		4
.L_37:
        /*003c*/ 	.byte	0x03, 0x5f
        /*003e*/ 	.short	0x0101


	//----- nvinfo : EIATTR_INT_WARP_WIDE_INSTR_OFFSETS
	.align		4
        /*0040*/ 	.byte	0x04, 0x31
        /*0042*/ 	.short	(.L_39 - .L_38)


	//   ....[0]....
.L_38:
        /*0044*/ 	.word	0x00004060


	//   ....[1]....
        /*0048*/ 	.word	0x00004090


	//   ....[2]....
        /*004c*/ 	.word	0x000040b0


	//   ....[3]....
        /*0050*/ 	.word	0x00004c80


	//   ....[4]....
        /*0054*/ 	.word	0x00004ce0


	//   ....[5]....
        /*0058*/ 	.word	0x00004dd0


	//   ....[6]....
        /*005c*/ 	.word	0x00004e50


	//   ....[7]....
        /*0060*/ 	.word	0x00004f50


	//   ....[8]....
        /*0064*/ 	.word	0x00004fe0


	//   ....[9]....
        /*0068*/ 	.word	0x000050e0


	//   ....[10]....
        /*006c*/ 	.word	0x00005190


	//----- nvinfo : EIATTR_COOP_GROUP_MASK_REGIDS
	.align		4
.L_39:
        /*0070*/ 	.byte	0x04, 0x29
        /*0072*/ 	.short	(.L_41 - .L_40)


	//   ....[0]....
.L_40:
        /*0074*/ 	.word	0xffffffff


	//   ....[1]....
        /*0078*/ 	.word	0xffffffff


	//   ....[2]....
        /*007c*/ 	.word	0xffffffff


	//   ....[3]....
        /*0080*/ 	.word	0xffffffff


	//   ....[4]....
        /*0084*/ 	.word	0xffffffff


	//   ....[5]....
        /*0088*/ 	.word	0xffffffff


	//   ....[6]....
        /*008c*/ 	.word	0xffffffff


	//   ....[7]....
        /*0090*/ 	.word	0xffffffff


	//   ....[8]....
        /*0094*/ 	.word	0xffffffff


	//   ....[9]....
        /*0098*/ 	.word	0xffffffff


	//   ....[10]....
        /*009c*/ 	.word	0xffffffff


	//   ....[11]....
        /*00a0*/ 	.word	0xffffffff


	//   ....[12]....
        /*00a4*/ 	.word	0xffffffff


	//   ....[13]....
        /*00a8*/ 	.word	0xffffffff


	//----- nvinfo : EIATTR_COOP_GROUP_INSTR_OFFSETS
	.align		4
.L_41:
        /*00ac*/ 	.byte	0x04, 0x28
        /*00ae*/ 	.short	(.L_43 - .L_42)


	//   ....[0]....
.L_42:
        /*00b0*/ 	.word	0x00000080


	//   ....[1]....
        /*00b4*/ 	.word	0x000004f0


	//   ....[2]....
        /*00b8*/ 	.word	0x00000690


	//   ....[3]....
        /*00bc*/ 	.word	0x00000830


	//   ....[4]....
        /*00c0*/ 	.word	0x00000930


	//   ....[5]....
        /*00c4*/ 	.word	0x00000aa0


	//   ....[6]....
        /*00c8*/ 	.word	0x00000c40


	//   ....[7]....
        /*00cc*/ 	.word	0x00000df0


	//   ....[8]....
        /*00d0*/ 	.word	0x000021e0


	//   ....[9]....
        /*00d4*/ 	.word	0x00003090


	//   ....[10]....
        /*00d8*/ 	.word	0x000032a0


	//   ....[11]....
        /*00dc*/ 	.word	0x000032d0


	//   ....[12]....
        /*00e0*/ 	.word	0x00003f40


	//   ....[13]....
        /*00e4*/ 	.word	0x00004170


	//----- nvinfo : EIATTR_VRC_CTA_INIT_COUNT
	.align		4
.L_43:
        /*00e8*/ 	.byte	0x02, 0x4a
        /*00ea*/ 	.byte	0x80
	.zero		1


	//----- nvinfo : EIATTR_SYSCALL_OFFSETS
	.align		4
        /*00ec*/ 	.byte	0x04, 0x46
        /*00ee*/ 	.short	(.L_45 - .L_44)


	//   ....[0]....
.L_44:
        /*00f0*/ 	.word	0x00005e20


	//   ....[1]....
        /*00f4*/ 	.word	0x00005f10


	//   ....[2]....
        /*00f8*/ 	.word	0x000066d0


	//   ....[3]....
        /*00fc*/ 	.word	0x00006f80


	//   ....[4]....
        /*0100*/ 	.word	0x00007810


	//   ....[5]....
        /*0104*/ 	.word	0x000080a0


	//----- nvinfo : EIATTR_MBARRIER_INSTR_OFFSETS
	.align		4
.L_45:
        /*0108*/ 	.byte	0x04, 0x39
        /*010a*/ 	.short	(.L_47 - .L_46)


	//   ....[0]....
.L_46:
        /*010c*/ 	.word	0x00000600
        /*0110*/ 	.word	0x000000ff
        /*0114*/ 	.word	0x00000000
        /*0118*/ 	.short	0x0100
        /*011a*/ 	.byte	0x04
	.zero		1


	//   ....[1]....
        /*011c*/ 	.word	0x00000610
        /*0120*/ 	.word	0x000000ff
        /*0124*/ 	.word	0x00000020
        /*0128*/ 	.short	0x0100
        /*012a*/ 	.byte	0x04
	.zero		1


	//   ....[2]....
        /*012c*/ 	.word	0x00000620
        /*0130*/ 	.word	0x000000ff
        /*0134*/ 	.word	0x00000008
        /*0138*/ 	.short	0x0100
        /*013a*/ 	.byte	0x04
	.zero		1


	//   ....[3]....
        /*013c*/ 	.word	0x00000630
        /*0140*/ 	.word	0x000000ff
        /*0144*/ 	.word	0x00000028
        /*0148*/ 	.short	0x0100
        /*014a*/ 	.byte	0x04
	.zero		1


	//   ....[4]....
        /*014c*/ 	.word	0x00000640
        /*0150*/ 	.word	0x000000ff
        /*0154*/ 	.word	0x00000010
        /*0158*/ 	.short	0x0100
        /*015a*/ 	.byte	0x04
	.zero		1


	//   ....[5]....
        /*015c*/ 	.word	0x00000650
        /*0160*/ 	.word	0x000000ff
        /*0164*/ 	.word	0x00000030
        /*0168*/ 	.short	0x0100
        /*016a*/ 	.byte	0x04
	.zero		1


	//   ....[6]....
        /*016c*/ 	.word	0x00000660
        /*0170*/ 	.word	0x000000ff
        /*0174*/ 	.word	0x00000018
        /*0178*/ 	.short	0x0100
        /*017a*/ 	.byte	0x04
	.zero		1


	//   ....[7]....
        /*017c*/ 	.word	0x00000670
        /*0180*/ 	.word	0x000000ff
        /*0184*/ 	.word	0x00000038
        /*0188*/ 	.short	0x0100
        /*018a*/ 	.byte	0x04
	.zero		1


	//   ....[8]....
        /*018c*/ 	.word	0x000007a0
        /*0190*/ 	.word	0x000000ff
        /*0194*/ 	.word	0x00000040
        /*0198*/ 	.short	0x0100
        /*019a*/ 	.byte	0x04
	.zero		1


	//   ....[9]....
        /*019c*/ 	.word	0x000007b0
        /*01a0*/ 	.word	0x000000ff
        /*01a4*/ 	.word	0x00000060
        /*01a8*/ 	.short	0x0100
        /*01aa*/ 	.byte	0x04
	.zero		1


	//   ....[10]....
        /*01ac*/ 	.word	0x000007c0
        /*01b0*/ 	.word	0x000000ff
        /*01b4*/ 	.word	0x00000048
        /*01b8*/ 	.short	0x0100
        /*01ba*/ 	.byte	0x04
	.zero		1


	//   ....[11]....
        /*01bc*/ 	.word	0x000007d0
        /*01c0*/ 	.word	0x000000ff
        /*01c4*/ 	.word	0x00000068
        /*01c8*/ 	.short	0x0100
        /*01ca*/ 	.byte	0x04
	.zero		1


	//   ....[12]....
        /*01cc*/ 	.word	0x000007e0
        /*01d0*/ 	.word	0x000000ff
        /*01d4*/ 	.word	0x00000050
        /*01d8*/ 	.short	0x0100
        /*01da*/ 	.byte	0x04
	.zero		1


	//   ....[13]....
        /*01dc*/ 	.word	0x000007f0
        /*01e0*/ 	.word	0x000000ff
        /*01e4*/ 	.word	0x00000070
        /*01e8*/ 	.short	0x0100
        /*01ea*/ 	.byte	0x04
	.zero		1


	//   ....[14]....
        /*01ec*/ 	.word	0x00000800
        /*01f0*/ 	.word	0x000000ff
        /*01f4*/ 	.word	0x00000058
        /*01f8*/ 	.short	0x0100
        /*01fa*/ 	.byte	0x04
	.zero		1


	//   ....[15]....
        /*01fc*/ 	.word	0x00000810
        /*0200*/ 	.word	0x000000ff
        /*0204*/ 	.word	0x00000078
        /*0208*/ 	.short	0x0100
        /*020a*/ 	.byte	0x04
	.zero		1


	//   ....[16]....
        /*020c*/ 	.word	0x00000900
        /*0210*/ 	.word	0x000000ff
        /*0214*/ 	.word	0x00000080
        /*0218*/ 	.short	0x0100
        /*021a*/ 	.byte	0x06
	.zero		1


	//   ....[17]....
        /*021c*/ 	.word	0x00000910
        /*0220*/ 	.word	0x000000ff
        /*0224*/ 	.word	0x00000088
        /*0228*/ 	.short	0x0100
        /*022a*/ 	.byte	0x06
	.zero		1


	//   ....[18]....
        /*022c*/ 	.word	0x00000a50
        /*0230*/ 	.word	0x000000ff
        /*0234*/ 	.word	0x00000090
        /*0238*/ 	.short	0x0100
        /*023a*/ 	.byte	0x06
	.zero		1


	//   ....[19]....
        /*023c*/ 	.word	0x00000a60
        /*0240*/ 	.word	0x000000ff
        /*0244*/ 	.word	0x000000a0
        /*0248*/ 	.short	0x0100
        /*024a*/ 	.byte	0x06
	.zero		1


	//   ....[20]....
        /*024c*/ 	.word	0x00000a70
        /*0250*/ 	.word	0x000000ff
        /*0254*/ 	.word	0x00000098
        /*0258*/ 	.short	0x0100
        /*025a*/ 	.byte	0x06
	.zero		1


	//   ....[21]....
        /*025c*/ 	.word	0x00000a80
        /*0260*/ 	.word	0x000000ff
        /*0264*/ 	.word	0x000000a8
        /*0268*/ 	.short	0x0100
        /*026a*/ 	.byte	0x06
	.zero		1


	//   ....[22]....
        /*026c*/ 	.word	0x00000bb0
        /*0270*/ 	.word	0x000000ff
        /*0274*/ 	.word	0x000000b0
        /*0278*/ 	.short	0x0100
        /*027a*/ 	.byte	0x04
	.zero		1


	//   ....[23]....
        /*027c*/ 	.word	0x00000bc0
        /*0280*/ 	.word	0x000000ff
        /*0284*/ 	.word	0x000000d0
        /*0288*/ 	.short	0x0100
        /*028a*/ 	.byte	0x04
	.zero		1


	//   ....[24]....
        /*028c*/ 	.word	0x00000bd0
        /*0290*/ 	.word	0x000000ff
        /*0294*/ 	.word	0x000000b8
        /*0298*/ 	.short	0x0100
        /*029a*/ 	.byte	0x04
	.zero		1


	//   ....[25]....
        /*029c*/ 	.word	0x00000be0
        /*02a0*/ 	.word	0x000000ff
        /*02a4*/ 	.word	0x000000d8
        /*02a8*/ 	.short	0x0100
        /*02aa*/ 	.byte	0x04
	.zero		1


	//   ....[26]....
        /*02ac*/ 	.word	0x00000bf0
        /*02b0*/ 	.word	0x000000ff
        /*02b4*/ 	.word	0x000000c0
        /*02b8*/ 	.short	0x0100
        /*02ba*/ 	.byte	0x04
	.zero		1


	//   ....[27]....
        /*02bc*/ 	.word	0x00000c00
        /*02c0*/ 	.word	0x000000ff
        /*02c4*/ 	.word	0x000000e0
        /*02c8*/ 	.short	0x0100
        /*02ca*/ 	.byte	0x04
	.zero		1


	//   ....[28]....
        /*02cc*/ 	.word	0x00000c10
        /*02d0*/ 	.word	0x000000ff
        /*02d4*/ 	.word	0x000000c8
        /*02d8*/ 	.short	0x0100
        /*02da*/ 	.byte	0x04
	.zero		1


	//   ....[29]....
        /*02dc*/ 	.word	0x00000c20
        /*02e0*/ 	.word	0x000000ff
        /*02e4*/ 	.word	0x000000e8
        /*02e8*/ 	.short	0x0100
        /*02ea*/ 	.byte	0x04
	.zero		1


	//   ....[30]....
        /*02ec*/ 	.word	0x00000d10
        /*02f0*/ 	.word	0x000000ff
        /*02f4*/ 	.word	0x000000f0
        /*02f8*/ 	.short	0x0100
        /*02fa*/ 	.byte	0x04
	.zero		1


	//   ....[31]....
        /*02fc*/ 	.word	0x00000d20
        /*0300*/ 	.word	0x000000ff
        /*0304*/ 	.word	0x00000100
        /*0308*/ 	.short	0x0100
        /*030a*/ 	.byte	0x04
	.zero		1


	//   ....[32]....
        /*030c*/ 	.word	0x00000d30
        /*0310*/ 	.word	0x000000ff
        /*0314*/ 	.word	0x000000f8
        /*0318*/ 	.short	0x0100
        /*031a*/ 	.byte	0x04
	.zero		1


	//   ....[33]....
        /*031c*/ 	.word	0x00000d40
        /*0320*/ 	.word	0x000000ff
        /*0324*/ 	.word	0x00000108
        /*0328*/ 	.short	0x0100
        /*032a*/ 	.byte	0x04
	.zero		1


	//   ....[34]....
        /*032c*/ 	.word	0x000018c0
        /*0330*/ 	.word	0x00000000
        /*0334*/ 	.word	0x00000100
        /*0338*/ 	.short	0x010a
        /*033a*/ 	.byte	0xff
	.zero		1


	//   ....[35]....
        /*033c*/ 	.word	0x000018f0
        /*0340*/ 	.word	0x00000000
        /*0344*/ 	.word	0x000000f0
        /*0348*/ 	.short	0x0101
        /*034a*/ 	.byte	0xff
	.zero		1


	//   ....[36]....
        /*034c*/ 	.word	0x000019c0
        /*0350*/ 	.word	0x000000ff
        /*0354*/ 	.word	0x00000020
        /*0358*/ 	.short	0x010a
        /*035a*/ 	.byte	0x04
	.zero		1


	//   ....[37]....
        /*035c*/ 	.word	0x00001a40
        /*0360*/ 	.word	0x000000ff
        /*0364*/ 	.word	0x00000020
        /*0368*/ 	.short	0x010a
        /*036a*/ 	.byte	0x21
	.zero		1


	//   ....[38]....
        /*036c*/ 	.word	0x00001c30
        /*0370*/ 	.word	0x000000ff
        /*0374*/ 	.word	0x00000020
        /*0378*/ 	.short	0x010a
        /*037a*/ 	.byte	0x05
	.zero		1


	//   ....[39]....
        /*037c*/ 	.word	0x00001dd0
        /*0380*/ 	.word	0x000000ff
        /*0384*/ 	.word	0x00000088
        /*0388*/ 	.short	0x0101
        /*038a*/ 	.byte	0x0d
	.zero		1


	//   ....[40]....
        /*038c*/ 	.word	0x00001df0
        /*0390*/ 	.word	0x000000ff
        /*0394*/ 	.word	0x00000020
        /*0398*/ 	.short	0x010a
        /*039a*/ 	.byte	0x04
	.zero		1


	//   ....[41]....
        /*039c*/ 	.word	0x00001e70
        /*03a0*/ 	.word	0x000000ff
        /*03a4*/ 	.word	0x00000020
        /*03a8*/ 	.short	0x010a
        /*03aa*/ 	.byte	0x21
	.zero		1


	//   ....[42]....
        /*03ac*/ 	.word	0x00002000
        /*03b0*/ 	.word	0x000000ff
        /*03b4*/ 	.word	0x00000020
        /*03b8*/ 	.short	0x010a
        /*03ba*/ 	.byte	0x05
	.zero		1


	//   ....[43]....
        /*03bc*/ 	.word	0x00002210
        /*03c0*/ 	.word	0x00000003
        /*03c4*/ 	.word	0x00000090
        /*03c8*/ 	.short	0x010a
        /*03ca*/ 	.byte	0xff
	.zero		1


	//   ....[44]....
        /*03cc*/ 	.word	0x00002360
        /*03d0*/ 	.word	0x00000000
        /*03d4*/ 	.word	0x00000000
        /*03d8*/ 	.short	0x0101
        /*03da*/ 	.byte	0xff
	.zero		1


	//   ....[45]....
        /*03dc*/ 	.word	0x00002910
        /*03e0*/ 	.word	0x000000ff
        /*03e4*/ 	.word	0x00000000
        /*03e8*/ 	.short	0x010a
        /*03ea*/ 	.byte	0x04
	.zero		1


	//   ....[46]....
        /*03ec*/ 	.word	0x000029a0
        /*03f0*/ 	.word	0x000000ff
        /*03f4*/ 	.word	0x00000000
        /*03f8*/ 	.short	0x010a
        /*03fa*/ 	.byte	0x05
	.zero		1


	//   ....[47]....
        /*03fc*/ 	.word	0x00002a30
        /*0400*/ 	.word	0x000000ff
        /*0404*/ 	.word	0x00000000
        /*0408*/ 	.short	0x010a
        /*040a*/ 	.byte	0x05
	.zero		1


	//   ....[48]....
        /*040c*/ 	.word	0x00002ad0
        /*0410*/ 	.word	0x00000000
        /*0414*/ 	.word	0x00000000
        /*0418*/ 	.short	0x010a
        /*041a*/ 	.byte	0xff
	.zero		1


	//   ....[49]....
        /*041c*/ 	.word	0x00002bf0
        /*0420*/ 	.word	0x00000002
        /*0424*/ 	.word	0x000000f0
        /*0428*/ 	.short	0x010a
        /*042a*/ 	.byte	0xff
	.zero		1


	//   ....[50]....
        /*042c*/ 	.word	0x00002c60
        /*0430*/ 	.word	0x00000002
        /*0434*/ 	.word	0x00000000
        /*0438*/ 	.short	0x0101
        /*043a*/ 	.byte	0xff
	.zero		1


	//   ....[51]....
        /*043c*/ 	.word	0x00002c80
        /*0440*/ 	.word	0x000000ff
        /*0444*/ 	.word	0x000000a0
        /*0448*/ 	.short	0x010a
        /*044a*/ 	.byte	0x04
	.zero		1


	//   ....[52]....
        /*044c*/ 	.word	0x00002da0
        /*0450*/ 	.word	0x00000002
        /*0454*/ 	.word	0x00000090
        /*0458*/ 	.short	0x010a
        /*045a*/ 	.byte	0xff
	.zero		1


	//   ....[53]....
        /*045c*/ 	.word	0x00002ea0
        /*0460*/ 	.word	0x00000002
        /*0464*/ 	.word	0x00000000
        /*0468*/ 	.short	0x0101
        /*046a*/ 	.byte	0xff
	.zero		1


	//   ....[54]....
        /*046c*/ 	.word	0x00002f30
        /*0470*/ 	.word	0x000000ff
        /*0474*/ 	.word	0x000000a0
        /*0478*/ 	.short	0x0106
        /*047a*/ 	.byte	0x04
	.zero		1


	//   ....[55]....
        /*047c*/ 	.word	0x00002f50
        /*0480*/ 	.word	0x000000ff
        /*0484*/ 	.word	0x000000a0
        /*0488*/ 	.short	0x010a
        /*048a*/ 	.byte	0x04
	.zero		1


	//   ....[56]....
        /*048c*/ 	.word	0x00002fe0
        /*0490*/ 	.word	0x000000ff
        /*0494*/ 	.word	0x000000a0
        /*0498*/ 	.short	0x0106
        /*049a*/ 	.byte	0x07
	.zero		1


	//   ....[57]....
        /*049c*/ 	.word	0x00003020
        /*04a0*/ 	.word	0x00000000
        /*04a4*/ 	.word	0x000000a0
        /*04a8*/ 	.short	0x010a
        /*04aa*/ 	.byte	0xff
	.zero		1


	//   ....[58]....
        /*04ac*/ 	.word	0x000035f0
        /*04b0*/ 	.word	0x00000000
        /*04b4*/ 	.word	0x00000090
        /*04b8*/ 	.short	0x010a
        /*04ba*/ 	.byte	0xff
	.zero		1


	//   ....[59]....
        /*04bc*/ 	.word	0x000036f0
        /*04c0*/ 	.word	0x00000003
        /*04c4*/ 	.word	0x00000000
        /*04c8*/ 	.short	0x0101
        /*04ca*/ 	.byte	0xff
	.zero		1


	//   ....[60]....
        /*04cc*/ 	.word	0x00003700
        /*04d0*/ 	.word	0x000000ff
        /*04d4*/ 	.word	0x00000000
        /*04d8*/ 	.short	0x010a
        /*04da*/ 	.byte	0x04
	.zero		1


	//   ....[61]....
        /*04dc*/ 	.word	0x00003780
        /*04e0*/ 	.word	0x000000ff
        /*04e4*/ 	.word	0x000000d0
        /*04e8*/ 	.short	0x010a
        /*04ea*/ 	.byte	0x2e
	.zero		1


	//   ....[62]....
        /*04ec*/ 	.word	0x00003860
        /*04f0*/ 	.word	0x000000ff
        /*04f4*/ 	.word	0x00000000
        /*04f8*/ 	.short	0x010a
        /*04fa*/ 	.byte	0x07
	.zero		1


	//   ....[63]....
        /*04fc*/ 	.word	0x000039a0
        /*0500*/ 	.word	0x000000ff
        /*0504*/ 	.word	0x00000000
        /*0508*/ 	.short	0x010a
        /*050a*/ 	.byte	0x04
	.zero		1


	//   ....[64]....
        /*050c*/ 	.word	0x00003d70
        /*0510*/ 	.word	0x000000ff
        /*0514*/ 	.word	0x00000000
        /*0518*/ 	.short	0x010a
        /*051a*/ 	.byte	0x04
	.zero		1


	//   ....[65]....
        /*051c*/ 	.word	0x00003e00
        /*0520*/ 	.word	0x000000ff
        /*0524*/ 	.word	0x00000000
        /*0528*/ 	.short	0x010a
        /*052a*/ 	.byte	0x05
	.zero		1


	//   ....[66]....
        /*052c*/ 	.word	0x00003e90
        /*0530*/ 	.word	0x000000ff
        /*0534*/ 	.word	0x00000000
        /*0538*/ 	.short	0x010a
        /*053a*/ 	.byte	0x05
	.zero		1


	//   ....[67]....
        /*053c*/ 	.word	0x00003f20
        /*0540*/ 	.word	0x000000ff
        /*0544*/ 	.word	0x00000000
        /*0548*/ 	.short	0x010a
        /*054a*/ 	.byte	0x04
	.zero		1


	//   ....[68]....
        /*054c*/ 	.word	0x00004440
        /*0550*/ 	.word	0x00000008
        /*0554*/ 	.word	0x00000090
        /*0558*/ 	.short	0x010a
        /*055a*/ 	.byte	0xff
	.zero		1


	//   ....[69]....
        /*055c*/ 	.word	0x000045b0
        /*0560*/ 	.word	0x00000000
        /*0564*/ 	.word	0x00000000
        /*0568*/ 	.short	0x0101
        /*056a*/ 	.byte	0xff
	.zero		1


	//   ....[70]....
        /*056c*/ 	.word	0x00004a90
        /*0570*/ 	.word	0x000000ff
        /*0574*/ 	.word	0x00000088
        /*0578*/ 	.short	0x010a
        /*057a*/ 	.byte	0x15
	.zero		1


	//   ....[71]....
        /*057c*/ 	.word	0x00004c20
        /*0580*/ 	.word	0x000000ff
        /*0584*/ 	.word	0x00000060
        /*0588*/ 	.short	0x010a
        /*058a*/ 	.byte	0x15
	.zero		1


	//   ....[72]....
        /*058c*/ 	.word	0x00004d70
        /*0590*/ 	.word	0x000000ff
        /*0594*/ 	.word	0x00000040
        /*0598*/ 	.short	0x010b
        /*059a*/ 	.byte	0x15
	.zero		1


	//   ....[73]....
        /*059c*/ 	.word	0x00004d90
        /*05a0*/ 	.word	0x000000ff
        /*05a4*/ 	.word	0x00000000
        /*05a8*/ 	.short	0x0101
        /*05aa*/ 	.byte	0x04
	.zero		1


	//   ....[74]....
        /*05ac*/ 	.word	0x00004da0
        /*05b0*/ 	.word	0x000000ff
        /*05b4*/ 	.word	0x00000068
        /*05b8*/ 	.short	0x010a
        /*05ba*/ 	.byte	0x15
	.zero		1


	//   ....[75]....
        /*05bc*/ 	.word	0x00004ef0
        /*05c0*/ 	.word	0x000000ff
        /*05c4*/ 	.word	0x00000048
        /*05c8*/ 	.short	0x010b
        /*05ca*/ 	.byte	0x15
	.zero		1


	//   ....[76]....
        /*05cc*/ 	.word	0x00004f10
        /*05d0*/ 	.word	0x000000ff
        /*05d4*/ 	.word	0x00000000
        /*05d8*/ 	.short	0x0101
        /*05da*/ 	.byte	0x04
	.zero		1


	//   ....[77]....
        /*05dc*/ 	.word	0x00004f20
        /*05e0*/ 	.word	0x000000ff
        /*05e4*/ 	.word	0x00000070
        /*05e8*/ 	.short	0x010a
        /*05ea*/ 	.byte	0x15
	.zero		1


	//   ....[78]....
        /*05ec*/ 	.word	0x00005080
        /*05f0*/ 	.word	0x000000ff
        /*05f4*/ 	.word	0x00000050
        /*05f8*/ 	.short	0x010b
        /*05fa*/ 	.byte	0x15
	.zero		1


	//   ....[79]....
        /*05fc*/ 	.word	0x000050a0
        /*0600*/ 	.word	0x000000ff
        /*0604*/ 	.word	0x00000000
        /*0608*/ 	.short	0x0101
        /*060a*/ 	.byte	0x04
	.zero		1


	//   ....[80]....
        /*060c*/ 	.word	0x000050b0
        /*0610*/ 	.word	0x000000ff
        /*0614*/ 	.word	0x00000078
        /*0618*/ 	.short	0x010a
        /*061a*/ 	.byte	0x15
	.zero		1


	//   ....[81]....
        /*061c*/ 	.word	0x000052a0
        /*0620*/ 	.word	0x000000ff
        /*0624*/ 	.word	0x00000058
        /*0628*/ 	.short	0x010b
        /*062a*/ 	.byte	0x15
	.zero		1


	//   ....[82]....
        /*062c*/ 	.word	0x000052b0
        /*0630*/ 	.word	0x000000ff
        /*0634*/ 	.word	0x00000000
        /*0638*/ 	.short	0x0101
        /*063a*/ 	.byte	0x28
	.zero		1


	//   ....[83]....
        /*063c*/ 	.word	0x000052e0
        /*0640*/ 	.word	0x000000ff
        /*0644*/ 	.word	0x00000060
        /*0648*/ 	.short	0x010a
        /*064a*/ 	.byte	0x15
	.zero		1


	//   ....[84]....
        /*064c*/ 	.word	0x00005300
        /*0650*/ 	.word	0x000000ff
        /*0654*/ 	.word	0x00000068
        /*0658*/ 	.short	0x010a
        /*065a*/ 	.byte	0x15
	.zero		1


	//   ....[85]....
        /*065c*/ 	.word	0x00005320
        /*0660*/ 	.word	0x000000ff
        /*0664*/ 	.word	0x00000070
        /*0668*/ 	.short	0x010a
        /*066a*/ 	.byte	0x15
	.zero		1


	//   ....[86]....
        /*066c*/ 	.word	0x00005360
        /*0670*/ 	.word	0x00000000
        /*0674*/ 	.word	0x00000078
        /*0678*/ 	.short	0x010a
        /*067a*/ 	.byte	0xff
	.zero		1


	//   ....[87]....
        /*067c*/ 	.word	0x000056b0
        /*0680*/ 	.word	0x00000003
        /*0684*/ 	.word	0x00000090
        /*0688*/ 	.short	0x010a
        /*068a*/ 	.byte	0xff
	.zero		1


	//   ....[88]....
        /*068c*/ 	.word	0x00005830
        /*0690*/ 	.word	0x00000000
        /*0694*/ 	.word	0x00000000
        /*0698*/ 	.short	0x0101
        /*069a*/ 	.byte	0xff
	.zero		1


	//   ....[89]....
        /*069c*/ 	.word	0x00006380
        /*06a0*/ 	.word	0x000000ff
        /*06a4*/ 	.word	0x00000040
        /*06a8*/ 	.short	0x010a
        /*06aa*/ 	.byte	0x2c
	.zero		1


	//   ....[90]....
        /*06ac*/ 	.word	0x000063c0
        /*06b0*/ 	.word	0x0000001a
        /*06b4*/ 	.word	0x000000b0
        /*06b8*/ 	.short	0x010a
        /*06ba*/ 	.byte	0xff
	.zero		1


	//   ....[91]....
        /*06bc*/ 	.word	0x000064d0
        /*06c0*/ 	.word	0x000000ff
        /*06c4*/ 	.word	0x00000040
        /*06c8*/ 	.short	0x010a
        /*06ca*/ 	.byte	0x2c
	.zero		1


	//   ....[92]....
        /*06cc*/ 	.word	0x000065b0
        /*06d0*/ 	.word	0x0000001a
        /*06d4*/ 	.word	0x000000b0
        /*06d8*/ 	.short	0x010a
        /*06da*/ 	.byte	0xff
	.zero		1


	//   ....[93]....
        /*06dc*/ 	.word	0x00006ce0
        /*06e0*/ 	.word	0x00000000
        /*06e4*/ 	.word	0x00000000
        /*06e8*/ 	.short	0x0101
        /*06ea*/ 	.byte	0xff
	.zero		1


	//   ....[94]....
        /*06ec*/ 	.word	0x00006cf0
        /*06f0*/ 	.word	0x00000002
        /*06f4*/ 	.word	0x00000040
        /*06f8*/ 	.short	0x010a
        /*06fa*/ 	.byte	0xff
	.zero		1


	//   ....[95]....
        /*06fc*/ 	.word	0x00006db0
        /*0700*/ 	.word	0x00000002
        /*0704*/ 	.word	0x00000040
        /*0708*/ 	.short	0x010a
        /*070a*/ 	.byte	0xff
	.zero		1


	//   ....[96]....
        /*070c*/ 	.word	0x00007570
        /*0710*/ 	.word	0x00000000
        /*0714*/ 	.word	0x00000000
        /*0718*/ 	.short	0x0101
        /*071a*/ 	.byte	0xff
	.zero		1


	//   ....[97]....
        /*071c*/ 	.word	0x00007590
        /*0720*/ 	.word	0x00000002
        /*0724*/ 	.word	0x00000040
        /*0728*/ 	.short	0x010a
        /*072a*/ 	.byte	0xff
	.zero		1


	//   ....[98]....
        /*072c*/ 	.word	0x00007640
        /*0730*/ 	.word	0x00000002
        /*0734*/ 	.word	0x00000040
        /*0738*/ 	.short	0x010a
        /*073a*/ 	.byte	0xff
	.zero		1


	//   ....[99]....
        /*073c*/ 	.word	0x00007e00
        /*0740*/ 	.word	0x00000000
        /*0744*/ 	.word	0x00000000
        /*0748*/ 	.short	0x0101
        /*074a*/ 	.byte	0xff
	.zero		1


	//   ....[100]....
        /*074c*/ 	.word	0x00007e20
        /*0750*/ 	.word	0x00000003
        /*0754*/ 	.word	0x00000040
        /*0758*/ 	.short	0x010a
        /*075a*/ 	.byte	0xff
	.zero		1


	//   ....[101]....
        /*075c*/ 	.word	0x00007ed0
        /*0760*/ 	.word	0x00000003
        /*0764*/ 	.word	0x00000040
        /*0768*/ 	.short	0x010a
        /*076a*/ 	.byte	0xff
	.zero		1


	//   ....[102]....
        /*076c*/ 	.word	0x00008270
        /*0770*/ 	.word	0x000000ff
        /*0774*/ 	.word	0x00000000
        /*0778*/ 	.short	0x0101
        /*077a*/ 	.byte	0x04
	.zero		1


	//   ....[103]....
        /*077c*/ 	.word	0x000086f0
        /*0780*/ 	.word	0x00000000
        /*0784*/ 	.word	0x00000000
        /*0788*/ 	.short	0x0101
        /*078a*/ 	.byte	0xff
	.zero		1


	//   ....[104]....
        /*078c*/ 	.word	0x00008980
        /*0790*/ 	.word	0x000000ff
        /*0794*/ 	.word	0x00000000
        /*0798*/ 	.short	0x0101
        /*079a*/ 	.byte	0x04
	.zero		1


	//   ....[105]....
        /*079c*/ 	.word	0x000089a0
        /*07a0*/ 	.word	0x00000000
        /*07a4*/ 	.word	0x00000100
        /*07a8*/ 	.short	0x010a
        /*07aa*/ 	.byte	0xff
	.zero		1


	//   ....[106]....
        /*07ac*/ 	.word	0x00008a00
        /*07b0*/ 	.word	0x00000000
        /*07b4*/ 	.word	0x00000020
        /*07b8*/ 	.short	0x010a
        /*07ba*/ 	.byte	0xff
	.zero		1


	//   ....[107]....
        /*07bc*/ 	.word	0x00008a60
        /*07c0*/ 	.word	0x00000000
        /*07c4*/ 	.word	0x00000020
        /*07c8*/ 	.short	0x010a
        /*07ca*/ 	.byte	0xff
	.zero		1


	//   ....[108]....
        /*07cc*/ 	.word	0x00008ab0
        /*07d0*/ 	.word	0x00000003
        /*07d4*/ 	.word	0x00000090
        /*07d8*/ 	.short	0x010a
        /*07da*/ 	.byte	0xff
	.zero		1


	//   ....[109]....
        /*07dc*/ 	.word	0x00008b10
        /*07e0*/ 	.word	0x00000000
        /*07e4*/ 	.word	0x00000000
        /*07e8*/ 	.short	0x010a
        /*07ea*/ 	.byte	0xff
	.zero		1


	//   ....[110]....
        /*07ec*/ 	.word	0x00008b70
        /*07f0*/ 	.word	0x00000000
        /*07f4*/ 	.word	0x00000000
        /*07f8*/ 	.short	0x010a
        /*07fa*/ 	.byte	0xff
	.zero		1


	//   ....[111]....
        /*07fc*/ 	.word	0x00008bd0
        /*0800*/ 	.word	0x00000000
        /*0804*/ 	.word	0x00000000
        /*0808*/ 	.short	0x010a
        /*080a*/ 	.byte	0xff
	.zero		1


	//   ....[112]....
        /*080c*/ 	.word	0x00008c20
        /*0810*/ 	.word	0x00000002
        /*0814*/ 	.word	0x000000f0
        /*0818*/ 	.short	0x010a
        /*081a*/ 	.byte	0xff
	.zero		1


	//   ....[113]....
        /*081c*/ 	.word	0x00008c80
        /*0820*/ 	.word	0x00000002
        /*0824*/ 	.word	0x000000a0
        /*0828*/ 	.short	0x010a
        /*082a*/ 	.byte	0xff
	.zero		1


	//   ....[114]....
        /*082c*/ 	.word	0x00008cd0
        /*0830*/ 	.word	0x00000002
        /*0834*/ 	.word	0x00000090
        /*0838*/ 	.short	0x010a
        /*083a*/ 	.byte	0xff
	.zero		1


	//   ....[115]....
        /*083c*/ 	.word	0x00008d30
        /*0840*/ 	.word	0x00000000
        /*0844*/ 	.word	0x000000a0
        /*0848*/ 	.short	0x010a
        /*084a*/ 	.byte	0xff
	.zero		1


	//   ....[116]....
        /*084c*/ 	.word	0x00008d80
        /*0850*/ 	.word	0x00000000
        /*0854*/ 	.word	0x00000090
        /*0858*/ 	.short	0x010a
        /*085a*/ 	.byte	0xff
	.zero		1


	//   ....[117]....
        /*085c*/ 	.word	0x00008de0
        /*0860*/ 	.word	0x00000002
        /*0864*/ 	.word	0x000000d0
        /*0868*/ 	.short	0x010a
        /*086a*/ 	.byte	0xff
	.zero		1


	//   ....[118]....
        /*086c*/ 	.word	0x00008e40
        /*0870*/ 	.word	0x00000000
        /*0874*/ 	.word	0x00000000
        /*0878*/ 	.short	0x010a
        /*087a*/ 	.byte	0xff
	.zero		1


	//   ....[119]....
        /*087c*/ 	.word	0x00008ea0
        /*0880*/ 	.word	0x00000000
        /*0884*/ 	.word	0x00000000
        /*0888*/ 	.short	0x010a
        /*088a*/ 	.byte	0xff
	.zero		1


	//   ....[120]....
        /*088c*/ 	.word	0x00008f00
        /*0890*/ 	.word	0x00000000
        /*0894*/ 	.word	0x00000000
        /*0898*/ 	.short	0x010a
        /*089a*/ 	.byte	0xff
	.zero		1


	//   ....[121]....
        /*089c*/ 	.word	0x00008f60
        /*08a0*/ 	.word	0x00000000
        /*08a4*/ 	.word	0x00000000
        /*08a8*/ 	.short	0x010a
        /*08aa*/ 	.byte	0xff
	.zero		1


	//   ....[122]....
        /*08ac*/ 	.word	0x00008fc0
        /*08b0*/ 	.word	0x00000000
        /*08b4*/ 	.word	0x00000000
        /*08b8*/ 	.short	0x010a
        /*08ba*/ 	.byte	0xff
	.zero		1


	//   ....[123]....
        /*08bc*/ 	.word	0x00009010
        /*08c0*/ 	.word	0x00000008
        /*08c4*/ 	.word	0x00000090
        /*08c8*/ 	.short	0x010a
        /*08ca*/ 	.byte	0xff
	.zero		1


	//   ....[124]....
        /*08cc*/ 	.word	0x00009070
        /*08d0*/ 	.word	0x00000000
        /*08d4*/ 	.word	0x00000088
        /*08d8*/ 	.short	0x010a
        /*08da*/ 	.byte	0xff
	.zero		1


	//   ....[125]....
        /*08dc*/ 	.word	0x000090d0
        /*08e0*/ 	.word	0x00000000
        /*08e4*/ 	.word	0x00000060
        /*08e8*/ 	.short	0x010a
        /*08ea*/ 	.byte	0xff
	.zero		1


	//   ....[126]....
        /*08ec*/ 	.word	0x00009130
        /*08f0*/ 	.word	0x00000000
        /*08f4*/ 	.word	0x00000068
        /*08f8*/ 	.short	0x010a
        /*08fa*/ 	.byte	0xff
	.zero		1


	//   ....[127]....
        /*08fc*/ 	.word	0x00009190
        /*0900*/ 	.word	0x00000000
        /*0904*/ 	.word	0x00000070
        /*0908*/ 	.short	0x010a
        /*090a*/ 	.byte	0xff
	.zero		1


	//   ....[128]....
        /*090c*/ 	.word	0x000091f0
        /*0910*/ 	.word	0x00000000
        /*0914*/ 	.word	0x00000078
        /*0918*/ 	.short	0x010a
        /*091a*/ 	.byte	0xff
	.zero		1


	//   ....[129]....
        /*091c*/ 	.word	0x00009250
        /*0920*/ 	.word	0x00000000
        /*0924*/ 	.word	0x00000060
        /*0928*/ 	.short	0x010a
        /*092a*/ 	.byte	0xff
	.zero		1


	//   ....[130]....
        /*092c*/ 	.word	0x000092b0
        /*0930*/ 	.word	0x00000000
        /*0934*/ 	.word	0x00000068
        /*0938*/ 	.short	0x010a
        /*093a*/ 	.byte	0xff
	.zero		1


	//   ....[131]....
        /*093c*/ 	.word	0x00009310
        /*0940*/ 	.word	0x00000000
        /*0944*/ 	.word	0x00000070
        /*0948*/ 	.short	0x010a
        /*094a*/ 	.byte	0xff
	.zero		1


	//   ....[132]....
        /*094c*/ 	.word	0x00009360
        /*0950*/ 	.word	0x00000003
        /*0954*/ 	.word	0x00000090
        /*0958*/ 	.short	0x010a
        /*095a*/ 	.byte	0xff
	.zero		1


	//   ....[133]....
        /*095c*/ 	.word	0x000093c0
        /*0960*/ 	.word	0x00000000
        /*0964*/ 	.word	0x00000040
        /*0968*/ 	.short	0x010a
        /*096a*/ 	.byte	0xff
	.zero		1


	//   ....[134]....
        /*096c*/ 	.word	0x00009410
        /*0970*/ 	.word	0x0000001a
        /*0974*/ 	.word	0x000000b0
        /*0978*/ 	.short	0x010a
        /*097a*/ 	.byte	0xff
	.zero		1


	//   ....[135]....
        /*097c*/ 	.word	0x00009460
        /*0980*/ 	.word	0x00000002
        /*0984*/ 	.word	0x00000040
        /*0988*/ 	.short	0x010a
        /*098a*/ 	.byte	0xff
	.zero		1


	//   ....[136]....
        /*098c*/ 	.word	0x000094b0
        /*0990*/ 	.word	0x00000002
        /*0994*/ 	.word	0x00000040
        /*0998*/ 	.short	0x010a
        /*099a*/ 	.byte	0xff
	.zero		1


	//   ....[137]....
        /*099c*/ 	.word	0x00009500
        /*09a0*/ 	.word	0x00000003
        /*09a4*/ 	.word	0x00000040
        /*09a8*/ 	.short	0x010a
        /*09aa*/ 	.byte	0xff
	.zero		1


	//----- nvinfo : EIATTR_NUM_MBARRIERS
	.align		4
.L_47:
        /*09ac*/ 	.byte	0x03, 0x38
        /*09ae*/ 	.short	0x0022


	//----- nvinfo : EIATTR_EXIT_INSTR_OFFSETS
	.align		4
        /*09b0*/ 	.byte	0x04, 0x1c
        /*09b2*/ 	.short	(.L_49 - .L_48)


	//   ....[0]....
.L_48:
        /*09b4*/ 	.word	0x00002b00


	//   ....[1]....
        /*09b8*/ 	.word	0x00002ff0


	//   ....[2]....
        /*09bc*/ 	.word	0x00003050


	//   ....[3]....
        /*09c0*/ 	.word	0x00004180


	//   ....[4]....
        /*09c4*/ 	.word	0x00005390


	//   ....[5]....
        /*09c8*/ 	.word	0x000053d0


	//   ....[6]....
        /*09cc*/ 	.word	0x00008870


	//   ....[7]....
        /*09d0*/ 	.word	0x000088f0


	//   ....[8]....
        /*09d4*/ 	.word	0x00008920


	//   ....[9]....
        /*09d8*/ 	.word	0x00008990


	//----- nvinfo : EIATTR_MAX_THREADS
	.align		4
.L_49:
        /*09dc*/ 	.byte	0x04, 0x05
        /*09de*/ 	.short	(.L_51 - .L_50)
.L_50:
        /*09e0*/ 	.word	0x00000100
        /*09e4*/ 	.word	0x00000001
        /*09e8*/ 	.word	0x00000001


	//----- nvinfo : EIATTR_CRS_STACK_SIZE
	.align		4
.L_51:
        /*09ec*/ 	.byte	0x04, 0x1e
        /*09ee*/ 	.short	(.L_53 - .L_52)
.L_52:
        /*09f0*/ 	.word	0x00000000


	//----- nvinfo : EIATTR_CBANK_PARAM_SIZE
	.align		4
.L_53:
        /*09f4*/ 	.byte	0x03, 0x19
        /*09f6*/ 	.short	0x0800


	//----- nvinfo : EIATTR_PARAM_CBANK
	.align		4
        /*09f8*/ 	.byte	0x04, 0x0a
        /*09fa*/ 	.short	(.L_55 - .L_54)
	.align		4
.L_54:
        /*09fc*/ 	.word	index@(.nv.constant0._ZN7cutlass13device_kernelINS_4gemm6kernel13GemmUniversalIN4cute5tupleIJiiiiEEENS1_10collective13CollectiveMmaINS1_35MainloopSm100TmaUmmaWarpSpecializedILi4ELi2ELi4ENS5_IJNS4_1CILi4EEENSA_ILi1EEESC_EEEEENS5_IJNSA_ILi64EEENSA_ILi128EEESG_EEENS_6half_tENS5_IJlSC_lEEESI_SJ_NS4_8TiledMMAINS4_8MMA_AtomIJNS4_20SM100_MMA_F16BF16_SSISI_SI_fLi64ELi128ELNS4_4UMMA5MajorE0ELSO_0ELNSN_7ScaleInE0ELSP_0EEEEEENS4_6LayoutINS5_IJSC_SC_SC_EEENS5_IJNSA_ILi0EEESU_SU_EEEEENS5_IJNS4_10UnderscoreESX_SX_EEEEENS4_13SM90_TMA_LOADENS4_14ComposedLayoutINS4_7SwizzleILi3ELi4ELi3EEENS4_18smem_ptr_flag_bitsILi16EEENSS_INS5_IJNSA_ILi8EEESF_EEENS5_IJSF_SC_EEEEEEEvNS4_8identityENS4_23SM90_TMA_LOAD_MULTICASTES1A_vS1B_EENS_8epilogue10collective18CollectiveEpilogueINS1E_23Sm100TmaWarpSpecializedILi4ELi2ELi16ELb1ELb0EEEJSH_NS5_IJNSS_ISF_SC_EENSS_INSA_ILi32EEESC_EEEEESI_SJ_SI_SJ_NS1E_6fusion15FusionCallbacksIS1I_NS1N_17LinearCombinationISI_fSI_fLNS_15FloatRoundStyleE2EEESH_S1M_JEEENS4_5SM1004TMEM4LOAD26SM100_TMEM_LOAD_16dp256b4xES10_NS11_INS12_ILi2ELi4ELi3EEES15_NSS_INS5_IJS16_S1K_EEENS5_IJS1K_SC_EEEEEEENS4_17SM75_U32x4_LDSM_NENS4_14SM90_TMA_STOREES21_NS4_17SM90_U32x4_STSM_NENS4_39AutoVectorizingCopyWithAssumedAlignmentILi128EEEEEEvvEEEEvNT_6ParamsE)
        /*0a00*/ 	.short	0x0380
        /*0a02*/ 	.short	0x0800


	//----- nvinfo : EIATTR_SW_WAR
	.align		4
.L_55:
        /*0a04*/ 	.byte	0x04, 0x36
        /*0a06*/ 	.short	(.L_57 - .L_56)
.L_56:
        /*0a08*/ 	.word	0x00000008
.L_57:


//--------------------- .nv.callgraph             --------------------------
	.section	.nv.callgraph,"",@"SHT_CUDA_CALLGRAPH"
	.align	4
	.sectionentsize	8
	.align		4
        /*0000*/ 	.word	0x00000000
	.align		4
        /*0004*/ 	.word	0xffffffff
	.align		4
        /*0008*/ 	.word	index@(_ZN7cutlass13device_kernelINS_4gemm6kernel13GemmUniversalIN4cute5tupleIJiiiiEEENS1_10collective13CollectiveMmaINS1_35MainloopSm100TmaUmmaWarpSpecializedILi4ELi2ELi4ENS5_IJNS4_1CILi4EEENSA_ILi1EEESC_EEEEENS5_IJNSA_ILi64EEENSA_ILi128EEESG_EEENS_6half_tENS5_IJlSC_lEEESI_SJ_NS4_8TiledMMAINS4_8MMA_AtomIJNS4_20SM100_MMA_F16BF16_SSISI_SI_fLi64ELi128ELNS4_4UMMA5MajorE0ELSO_0ELNSN_7ScaleInE0ELSP_0EEEEEENS4_6LayoutINS5_IJSC_SC_SC_EEENS5_IJNSA_ILi0EEESU_SU_EEEEENS5_IJNS4_10UnderscoreESX_SX_EEEEENS4_13SM90_TMA_LOADENS4_14ComposedLayoutINS4_7SwizzleILi3ELi4ELi3EEENS4_18smem_ptr_flag_bitsILi16EEENSS_INS5_IJNSA_ILi8EEESF_EEENS5_IJSF_SC_EEEEEEEvNS4_8identityENS4_23SM90_TMA_LOAD_MULTICASTES1A_vS1B_EENS_8epilogue10collective18CollectiveEpilogueINS1E_23Sm100TmaWarpSpecializedILi4ELi2ELi16ELb1ELb0EEEJSH_NS5_IJNSS_ISF_SC_EENSS_INSA_ILi32EEESC_EEEEESI_SJ_SI_SJ_NS1E_6fusion15FusionCallbacksIS1I_NS1N_17LinearCombinationISI_fSI_fLNS_15FloatRoundStyleE2EEESH_S1M_JEEENS4_5SM1004TMEM4LOAD26SM100_TMEM_LOAD_16dp256b4xES10_NS11_INS12_ILi2ELi4ELi3EEES15_NSS_INS5_IJS16_S1K_EEENS5_IJS1K_SC_EEEEEEENS4_17SM75_U32x4_LDSM_NENS4_14SM90_TMA_STOREES21_NS4_17SM90_U32x4_STSM_NENS4_39AutoVectorizingCopyWithAssumedAlignmentILi128EEEEEEvvEEEEvNT_6ParamsE)
	.align		4
        /*000c*/ 	.word	index@(__assertfail)
	.align		4
        /*0010*/ 	.word	0x00000000
	.align		4
        /*0014*/ 	.word	0xfffffffe
	.align		4
        /*0018*/ 	.word	0x00000000
	.align		4
        /*001c*/ 	.word	0xfffffffd
	.align		4
        /*0020*/ 	.word	0x00000000
	.align		4
        /*0024*/ 	.word	0xfffffffc


//--------------------- .nv.constant4             --------------------------
	.section	.nv.constant4,"a",@progbits
	.align	8
	.align		8
.nv.constant4:
        /*0000*/ 	.dword	__assertfail
	.align		8
        /*0008*/ 	.dword	__unnamed_1
	.align		8
        /*0010*/ 	.dword	__unnamed_2
	.align		8
        /*0018*/ 	.dword	_ZN40_INTERNAL_f52d8b9d_4_k_cu_45354890_291934cuda3std3__45__cpo5beginE
	.align		8
        /*0020*/ 	.dword	_ZN40_INTERNAL_f52d8b9d_4_k_cu_45354890_291934cuda3std3__45__cpo3endE
	.align		8
        /*0028*/ 	.dword	_ZN40_INTERNAL_f52d8b9d_4_k_cu_45354890_291934cuda3std3__45__cpo6cbeginE
	.align		8
        /*0030*/ 	.dword	_ZN40_INTERNAL_f52d8b9d_4_k_cu_45354890_291934cuda3std3__45__cpo4cendE
	.align		8
        /*0038*/ 	.dword	_ZN40_INTERNAL_f52d8b9d_4_k_cu_45354890_291934cuda3std3__442_GLOBAL__N__f52d8b9d_4_k_cu_45354890_291936ignoreE
	.align		8
        /*0040*/ 	.dword	_ZN40_INTERNAL_f52d8b9d_4_k_cu_45354890_291934cuda3std3__419piecewise_constructE
	.align		8
        /*0048*/ 	.dword	_ZN40_INTERNAL_f52d8b9d_4_k_cu_45354890_291934cuda3std3__48in_placeE
	.align		8
        /*0050*/ 	.dword	_ZN40_INTERNAL_f52d8b9d_4_k_cu_45354890_291934cuda3std6ranges3__45__cpo4swapE
	.align		8
        /*0058*/ 	.dword	_ZN40_INTERNAL_f52d8b9d_4_k_cu_45354890_291934cuda3std6ranges3__45__cpo9iter_moveE
	.align		8
        /*0060*/ 	.dword	_ZN40_INTERNAL_f52d8b9d_4_k_cu_45354890_291934cute7productE
	.align		8
        /*0068*/ 	.dword	_ZN40_INTERNAL_f52d8b9d_4_k_cu_45354890_291934cute1_E
	.align		8
        /*0070*/ 	.dword	$str$25
	.align		8
        /*0078*/ 	.dword	$str$26
	.align		8
        /*0080*/ 	.dword	$str$27
	.align		8
        /*0088*/ 	.dword	$str$28


//--------------------- .text._ZN7cutlass13device_kernelINS_4gemm6kernel13GemmUniversalIN4cute5tupleIJiiiiEEENS1_10collective13CollectiveMmaINS1_35MainloopSm100TmaUmmaWarpSpecializedILi4ELi2ELi4ENS5_IJNS4_1CILi4EEENSA_ILi1EEESC_EEEEENS5_IJNSA_ILi64EEENSA_ILi128EEESG_EEENS_6half_tENS5_IJlSC_lEEESI_SJ_NS4_8TiledMMAINS4_8MMA_AtomIJNS4_20SM100_MMA_F16BF16_SSISI_SI_fLi64ELi128ELNS4_4UMMA5MajorE0ELSO_0ELNSN_7ScaleInE0ELSP_0EEEEEENS4_6LayoutINS5_IJSC_SC_SC_EEENS5_IJNSA_ILi0EEESU_SU_EEEEENS5_IJNS4_10UnderscoreESX_SX_EEEEENS4_13SM90_TMA_LOADENS4_14ComposedLayoutINS4_7SwizzleILi3ELi4ELi3EEENS4_18smem_ptr_flag_bitsILi16EEENSS_INS5_IJNSA_ILi8EEESF_EEENS5_IJSF_SC_EEEEEEEvNS4_8identityENS4_23SM90_TMA_LOAD_MULTICASTES1A_vS1B_EENS_8epilogue10collective18CollectiveEpilogueINS1E_23Sm100TmaWarpSpecializedILi4ELi2ELi16ELb1ELb0EEEJSH_NS5_IJNSS_ISF_SC_EENSS_INSA_ILi32EEESC_EEEEESI_SJ_SI_SJ_NS1E_6fusion15FusionCallbacksIS1I_NS1N_17LinearCombinationISI_fSI_fLNS_15FloatRoundStyleE2EEESH_S1M_JEEENS4_5SM1004TMEM4LOAD26SM100_TMEM_LOAD_16dp256b4xES10_NS11_INS12_ILi2ELi4ELi3EEES15_NSS_INS5_IJS16_S1K_EEENS5_IJS1K_SC_EEEEEEENS4_17SM75_U32x4_LDSM_NENS4_14SM90_TMA_STOREES21_NS4_17SM90_U32x4_STSM_NENS4_39AutoVectorizingCopyWithAssumedAlignmentILi128EEEEEEvvEEEEvNT_6ParamsE --------------------------
	.section	.text._ZN7cutlass13device_kernelINS_4gemm6kernel13GemmUniversalIN4cute5tupleIJiiiiEEENS1_10collective13CollectiveMmaINS1_35MainloopSm100TmaUmmaWarpSpecializedILi4ELi2ELi4ENS5_IJNS4_1CILi4EEENSA_ILi1EEESC_EEEEENS5_IJNSA_ILi64EEENSA_ILi128EEESG_EEENS_6half_tENS5_IJlSC_lEEESI_SJ_NS4_8TiledMMAINS4_8MMA_AtomIJNS4_20SM100_MMA_F16BF16_SSISI_SI_fLi64ELi128ELNS4_4UMMA5MajorE0ELSO_0ELNSN_7ScaleInE0ELSP_0EEEEEENS4_6LayoutINS5_IJSC_SC_SC_EEENS5_IJNSA_ILi0EEESU_SU_EEEEENS5_IJNS4_10UnderscoreESX_SX_EEEEENS4_13SM90_TMA_LOADENS4_14ComposedLayoutINS4_7SwizzleILi3ELi4ELi3EEENS4_18smem_ptr_flag_bitsILi16EEENSS_INS5_IJNSA_ILi8EEESF_EEENS5_IJSF_SC_EEEEEEEvNS4_8identityENS4_23SM90_TMA_LOAD_MULTICASTES1A_vS1B_EENS_8epilogue10collective18CollectiveEpilogueINS1E_23Sm100TmaWarpSpecializedILi4ELi2ELi16ELb1ELb0EEEJSH_NS5_IJNSS_ISF_SC_EENSS_INSA_ILi32EEESC_EEEEESI_SJ_SI_SJ_NS1E_6fusion15FusionCallbacksIS1I_NS1N_17LinearCombinationISI_fSI_fLNS_15FloatRoundStyleE2EEESH_S1M_JEEENS4_5SM1004TMEM4LOAD26SM100_TMEM_LOAD_16dp256b4xES10_NS11_INS12_ILi2ELi4ELi3EEES15_NSS_INS5_IJS16_S1K_EEENS5_IJS1K_SC_EEEEEEENS4_17SM75_U32x4_LDSM_NENS4_14SM90_TMA_STOREES21_NS4_17SM90_U32x4_STSM_NENS4_39AutoVectorizingCopyWithAssumedAlignmentILi128EEEEEEvvEEEEvNT_6ParamsE,"ax",@progbits
	.align	128
.text._ZN7cutlass13device_kernelINS_4gemm6kernel13GemmUniversalIN4cute5tupleIJiiiiEEENS1_10collective13CollectiveMmaINS1_35MainloopSm100TmaUmmaWarpSpecializedILi4ELi2ELi4ENS5_IJNS4_1CILi4EEENSA_ILi1EEESC_EEEEENS5_IJNSA_ILi64EEENSA_ILi128EEESG_EEENS_6half_tENS5_IJlSC_lEEESI_SJ_NS4_8TiledMMAINS4_8MMA_AtomIJNS4_20SM100_MMA_F16BF16_SSISI_SI_fLi64ELi128ELNS4_4UMMA5MajorE0ELSO_0ELNSN_7ScaleInE0ELSP_0EEEEEENS4_6LayoutINS5_IJSC_SC_SC_EEENS5_IJNSA_ILi0EEESU_SU_EEEEENS5_IJNS4_10UnderscoreESX_SX_EEEEENS4_13SM90_TMA_LOADENS4_14ComposedLayoutINS4_7SwizzleILi3ELi4ELi3EEENS4_18smem_ptr_flag_bitsILi16EEENSS_INS5_IJNSA_ILi8EEESF_EEENS5_IJSF_SC_EEEEEEEvNS4_8identityENS4_23SM90_TMA_LOAD_MULTICASTES1A_vS1B_EENS_8epilogue10collective18CollectiveEpilogueINS1E_23Sm100TmaWarpSpecializedILi4ELi2ELi16ELb1ELb0EEEJSH_NS5_IJNSS_ISF_SC_EENSS_INSA_ILi32EEESC_EEEEESI_SJ_SI_SJ_NS1E_6fusion15FusionCallbacksIS1I_NS1N_17LinearCombinationISI_fSI_fLNS_15FloatRoundStyleE2EEESH_S1M_JEEENS4_5SM1004TMEM4LOAD26SM100_TMEM_LOAD_16dp256b4xES10_NS11_INS12_ILi2ELi4ELi3EEES15_NSS_INS5_IJS16_S1K_EEENS5_IJS1K_SC_EEEEEEENS4_17SM75_U32x4_LDSM_NENS4_14SM90_TMA_STOREES21_NS4_17SM90_U32x4_STSM_NENS4_39AutoVectorizingCopyWithAssumedAlignmentILi128EEEEEEvvEEEEvNT_6ParamsE:
        .type           _ZN7cutlass13device_kernelINS_4gemm6kernel13GemmUniversalIN4cute5tupleIJiiiiEEENS1_10collective13CollectiveMmaINS1_35MainloopSm100TmaUmmaWarpSpecializedILi4ELi2ELi4ENS5_IJNS4_1CILi4EEENSA_ILi1EEESC_EEEEENS5_IJNSA_ILi64EEENSA_ILi128EEESG_EEENS_6half_tENS5_IJlSC_lEEESI_SJ_NS4_8TiledMMAINS4_8MMA_AtomIJNS4_20SM100_MMA_F16BF16_SSISI_SI_fLi64ELi128ELNS4_4UMMA5MajorE0ELSO_0ELNSN_7ScaleInE0ELSP_0EEEEEENS4_6LayoutINS5_IJSC_SC_SC_EEENS5_IJNSA_ILi0EEESU_SU_EEEEENS5_IJNS4_10UnderscoreESX_SX_EEEEENS4_13SM90_TMA_LOADENS4_14ComposedLayoutINS4_7SwizzleILi3ELi4ELi3EEENS4_18smem_ptr_flag_bitsILi16EEENSS_INS5_IJNSA_ILi8EEESF_EEENS5_IJSF_SC_EEEEEEEvNS4_8identityENS4_23SM90_TMA_LOAD_MULTICASTES1A_vS1B_EENS_8epilogue10collective18CollectiveEpilogueINS1E_23Sm100TmaWarpSpecializedILi4ELi2ELi16ELb1ELb0EEEJSH_NS5_IJNSS_ISF_SC_EENSS_INSA_ILi32EEESC_EEEEESI_SJ_SI_SJ_NS1E_6fusion15FusionCallbacksIS1I_NS1N_17LinearCombinationISI_fSI_fLNS_15FloatRoundStyleE2EEESH_S1M_JEEENS4_5SM1004TMEM4LOAD26SM100_TMEM_LOAD_16dp256b4xES10_NS11_INS12_ILi2ELi4ELi3EEES15_NSS_INS5_IJS16_S1K_EEENS5_IJS1K_SC_EEEEEEENS4_17SM75_U32x4_LDSM_NENS4_14SM90_TMA_STOREES21_NS4_17SM90_U32x4_STSM_NENS4_39AutoVectorizingCopyWithAssumedAlignmentILi128EEEEEEvvEEEEvNT_6ParamsE,@function
        .size           _ZN7cutlass13device_kernelINS_4gemm6kernel13GemmUniversalIN4cute5tupleIJiiiiEEENS1_10collective13CollectiveMmaINS1_35MainloopSm100TmaUmmaWarpSpecializedILi4ELi2ELi4ENS5_IJNS4_1CILi4EEENSA_ILi1EEESC_EEEEENS5_IJNSA_ILi64EEENSA_ILi128EEESG_EEENS_6half_tENS5_IJlSC_lEEESI_SJ_NS4_8TiledMMAINS4_8MMA_AtomIJNS4_20SM100_MMA_F16BF16_SSISI_SI_fLi64ELi128ELNS4_4UMMA5MajorE0ELSO_0ELNSN_7ScaleInE0ELSP_0EEEEEENS4_6LayoutINS5_IJSC_SC_SC_EEENS5_IJNSA_ILi0EEESU_SU_EEEEENS5_IJNS4_10UnderscoreESX_SX_EEEEENS4_13SM90_TMA_LOADENS4_14ComposedLayoutINS4_7SwizzleILi3ELi4ELi3EEENS4_18smem_ptr_flag_bitsILi16EEENSS_INS5_IJNSA_ILi8EEESF_EEENS5_IJSF_SC_EEEEEEEvNS4_8identityENS4_23SM90_TMA_LOAD_MULTICASTES1A_vS1B_EENS_8epilogue10collective18CollectiveEpilogueINS1E_23Sm100TmaWarpSpecializedILi4ELi2ELi16ELb1ELb0EEEJSH_NS5_IJNSS_ISF_SC_EENSS_INSA_ILi32EEESC_EEEEESI_SJ_SI_SJ_NS1E_6fusion15FusionCallbacksIS1I_NS1N_17LinearCombinationISI_fSI_fLNS_15FloatRoundStyleE2EEESH_S1M_JEEENS4_5SM1004TMEM4LOAD26SM100_TMEM_LOAD_16dp256b4xES10_NS11_INS12_ILi2ELi4ELi3EEES15_NSS_INS5_IJS16_S1K_EEENS5_IJS1K_SC_EEEEEEENS4_17SM75_U32x4_LDSM_NENS4_14SM90_TMA_STOREES21_NS4_17SM90_U32x4_STSM_NENS4_39AutoVectorizingCopyWithAssumedAlignmentILi128EEEEEEvvEEEEvNT_6ParamsE,(.L_x_183 - _ZN7cutlass13device_kernelINS_4gemm6kernel13GemmUniversalIN4cute5tupleIJiiiiEEENS1_10collective13CollectiveMmaINS1_35MainloopSm100TmaUmmaWarpSpecializedILi4ELi2ELi4ENS5_IJNS4_1CILi4EEENSA_ILi1EEESC_EEEEENS5_IJNSA_ILi64EEENSA_ILi128EEESG_EEENS_6half_tENS5_IJlSC_lEEESI_SJ_NS4_8TiledMMAINS4_8MMA_AtomIJNS4_20SM100_MMA_F16BF16_SSISI_SI_fLi64ELi128ELNS4_4UMMA5MajorE0ELSO_0ELNSN_7ScaleInE0ELSP_0EEEEEENS4_6LayoutINS5_IJSC_SC_SC_EEENS5_IJNSA_ILi0EEESU_SU_EEEEENS5_IJNS4_10UnderscoreESX_SX_EEEEENS4_13SM90_TMA_LOADENS4_14ComposedLayoutINS4_7SwizzleILi3ELi4ELi3EEENS4_18smem_ptr_flag_bitsILi16EEENSS_INS5_IJNSA_ILi8EEESF_EEENS5_IJSF_SC_EEEEEEEvNS4_8identityENS4_23SM90_TMA_LOAD_MULTICASTES1A_vS1B_EENS_8epilogue10collective18CollectiveEpilogueINS1E_23Sm100TmaWarpSpecializedILi4ELi2ELi16ELb1ELb0EEEJSH_NS5_IJNSS_ISF_SC_EENSS_INSA_ILi32EEESC_EEEEESI_SJ_SI_SJ_NS1E_6fusion15FusionCallbacksIS1I_NS1N_17LinearCombinationISI_fSI_fLNS_15FloatRoundStyleE2EEESH_S1M_JEEENS4_5SM1004TMEM4LOAD26SM100_TMEM_LOAD_16dp256b4xES10_NS11_INS12_ILi2ELi4ELi3EEES15_NSS_INS5_IJS16_S1K_EEENS5_IJS1K_SC_EEEEEEENS4_17SM75_U32x4_LDSM_NENS4_14SM90_TMA_STOREES21_NS4_17SM90_U32x4_STSM_NENS4_39AutoVectorizingCopyWithAssumedAlignmentILi128EEEEEEvvEEEEvNT_6ParamsE)
        .other          _ZN7cutlass13device_kernelINS_4gemm6kernel13GemmUniversalIN4cute5tupleIJiiiiEEENS1_10collective13CollectiveMmaINS1_35MainloopSm100TmaUmmaWarpSpecializedILi4ELi2ELi4ENS5_IJNS4_1CILi4EEENSA_ILi1EEESC_EEEEENS5_IJNSA_ILi64EEENSA_ILi128EEESG_EEENS_6half_tENS5_IJlSC_lEEESI_SJ_NS4_8TiledMMAINS4_8MMA_AtomIJNS4_20SM100_MMA_F16BF16_SSISI_SI_fLi64ELi128ELNS4_4UMMA5MajorE0ELSO_0ELNSN_7ScaleInE0ELSP_0EEEEEENS4_6LayoutINS5_IJSC_SC_SC_EEENS5_IJNSA_ILi0EEESU_SU_EEEEENS5_IJNS4_10UnderscoreESX_SX_EEEEENS4_13SM90_TMA_LOADENS4_14ComposedLayoutINS4_7SwizzleILi3ELi4ELi3EEENS4_18smem_ptr_flag_bitsILi16EEENSS_INS5_IJNSA_ILi8EEESF_EEENS5_IJSF_SC_EEEEEEEvNS4_8identityENS4_23SM90_TMA_LOAD_MULTICASTES1A_vS1B_EENS_8epilogue10collective18CollectiveEpilogueINS1E_23Sm100TmaWarpSpecializedILi4ELi2ELi16ELb1ELb0EEEJSH_NS5_IJNSS_ISF_SC_EENSS_INSA_ILi32EEESC_EEEEESI_SJ_SI_SJ_NS1E_6fusion15FusionCallbacksIS1I_NS1N_17LinearCombinationISI_fSI_fLNS_15FloatRoundStyleE2EEESH_S1M_JEEENS4_5SM1004TMEM4LOAD26SM100_TMEM_LOAD_16dp256b4xES10_NS11_INS12_ILi2ELi4ELi3EEES15_NSS_INS5_IJS16_S1K_EEENS5_IJS1K_SC_EEEEEEENS4_17SM75_U32x4_LDSM_NENS4_14SM90_TMA_STOREES21_NS4_17SM90_U32x4_STSM_NENS4_39AutoVectorizingCopyWithAssumedAlignmentILi128EEEEEEvvEEEEvNT_6ParamsE,@"STO_CUDA_ENTRY STV_DEFAULT"
_ZN7cutlass13device_kernelINS_4gemm6kernel13GemmUniversalIN4cute5tupleIJiiiiEEENS1_10collective13CollectiveMmaINS1_35MainloopSm100TmaUmmaWarpSpecializedILi4ELi2ELi4ENS5_IJNS4_1CILi4EEENSA_ILi1EEESC_EEEEENS5_IJNSA_ILi64EEENSA_ILi128EEESG_EEENS_6half_tENS5_IJlSC_lEEESI_SJ_NS4_8TiledMMAINS4_8MMA_AtomIJNS4_20SM100_MMA_F16BF16_SSISI_SI_fLi64ELi128ELNS4_4UMMA5MajorE0ELSO_0ELNSN_7ScaleInE0ELSP_0EEEEEENS4_6LayoutINS5_IJSC_SC_SC_EEENS5_IJNSA_ILi0EEESU_SU_EEEEENS5_IJNS4_10UnderscoreESX_SX_EEEEENS4_13SM90_TMA_LOADENS4_14ComposedLayoutINS4_7SwizzleILi3ELi4ELi3EEENS4_18smem_ptr_flag_bitsILi16EEENSS_INS5_IJNSA_ILi8EEESF_EEENS5_IJSF_SC_EEEEEEEvNS4_8identityENS4_23SM90_TMA_LOAD_MULTICASTES1A_vS1B_EENS_8epilogue10collective18CollectiveEpilogueINS1E_23Sm100TmaWarpSpecializedILi4ELi2ELi16ELb1ELb0EEEJSH_NS5_IJNSS_ISF_SC_EENSS_INSA_ILi32EEESC_EEEEESI_SJ_SI_SJ_NS1E_6fusion15FusionCallbacksIS1I_NS1N_17LinearCombinationISI_fSI_fLNS_15FloatRoundStyleE2EEESH_S1M_JEEENS4_5SM1004TMEM4LOAD26SM100_TMEM_LOAD_16dp256b4xES10_NS11_INS12_ILi2ELi4ELi3EEES15_NSS_INS5_IJS16_S1K_EEENS5_IJS1K_SC_EEEEEEENS4_17SM75_U32x4_LDSM_NENS4_14SM90_TMA_STOREES21_NS4_17SM90_U32x4_STSM_NENS4_39AutoVectorizingCopyWithAssumedAlignmentILi128EEEEEEvvEEEEvNT_6ParamsE:
[----:B------:R-:W1:Y:S01]  /*0000*/  LDC R1, c[0x0][0x37c] ;  /* 0x0000df00ff017b82 */ /* 0x000e620000000800 */
[----:B------:R-:W2:Y:S01]  /*0010*/  S2R R56, SR_TID.X ;  /* 0x0000000000387919 */ /* 0x000ea20000002100 */
[----:B------:R-:W3:Y:S01]  /*0020*/  LDCU.64 UR8, c[0x0][0x890] ;  /* 0x00011200ff0877ac */ /* 0x000ee20008000a00 */
[----:B------:R-:W-:Y:S02]  /*0030*/  PRMT R45, RZ, 0x7610, R45 ;  /* 0x00007610ff2d7816 */ /* 0x000fe4000000002d */
[----:B------:R-:W-:Y:S01]  /*0040*/  ELECT P3, URZ, PT ;  /* 0x0000000000ff782f */ /* 0x000fe20003860000 */
[----:B---3--:R-:W-:-:S04]  /*0050*/  UISETP.NE.U32.AND UP0, UPT, UR8, URZ, UPT ;  /* 0x000000ff0800728c */ /* 0x008fc8000bf05070 */
[----:B------:R-:W-:Y:S01]  /*0060*/  UISETP.NE.AND.EX UP0, UPT, UR9, URZ, UPT, UP0 ;  /* 0x000000ff0900728c */ /* 0x000fe2000bf05300 */
[----:B--2---:R-:W-:-:S05]  /*0070*/  SHF.R.U32.HI R46, RZ, 0x5, R56 ;  /* 0x00000005ff2e7819 */ /* 0x004fca0000011638 */
[----:B------:R-:W2:Y:S02]  /*0080*/  SHFL.IDX PT, R0, R46, RZ, 0x1f ;  /* 0x00001fff2e007589 */ /* 0x000ea400000e0000 */
[----:B--2---:R-:W-:Y:S01]  /*0090*/  R2UR UR18, R0 ;  /* 0x00000000001272ca */ /* 0x004fe200000e0000 */
[----:B-1----:R-:W-:-:S14]  /*00a0*/  BRA.U UP0, `(.L_x_0) ;  /* 0x0000000100307547 */ /* 0x002fdc000b800000 */
[----:B------:R-:W1:Y:S02]  /*00b0*/  LDCU.64 UR4, c[0x0][0x888] ;  /* 0x00011100ff0477ac */ /* 0x000e640008000a00 */
[----:B-1----:R-:W-:-:S04]  /*00c0*/  UISETP.NE.U32.AND UP0, UPT, UR4, URZ, UPT ;  /* 0x000000ff0400728c */ /* 0x002fc8000bf05070 */
[----:B------:R-:W-:-:S09]  /*00d0*/  UISETP.NE.AND.EX UP0, UPT, UR5, URZ, UPT, UP0 ;  /* 0x000000ff0500728c */ /* 0x000fd2000bf05300 */
[----:B------:R-:W-:Y:S05]  /*00e0*/  BRA.U !UP0, `(.L_x_1) ;  /* 0x0000000108147547 */ /* 0x000fea000b800000 */
[----:B------:R-:W1:Y:S01]  /*00f0*/  LDC.64 R2, c[0x0][0x888] ;  /* 0x00022200ff027b82 */ /* 0x000e620000000a00 */
[----:B------:R-:W1:Y:S02]  /*0100*/  LDCU.64 UR4, c[0x0][0x358] ;  /* 0x00006b00ff0477ac */ /* 0x000e640008000a00 */
[----:B-1----:R1:W5:Y:S01]  /*0110*/  LDG.E R27, desc[UR4][R2.64] ;  /* 0x00000004021b7981 */ /* 0x002362000c1e1900 */
[----:B------:R-:W-:Y:S01]  /*0120*/  HFMA2 R45, -RZ, RZ, 0, 5.9604644775390625e-08 ;  /* 0x00000001ff2d7431 */ /* 0x000fe200000001ff */
[----:B------:R-:W-:Y:S05]  /*0130*/  BRA `(.L_x_0) ;  /* 0x00000000000c7947 */ /* 0x000fea0003800000 */
.L_x_1:
[----:B------:R-:W1:Y:S01]  /*0140*/  LDCU UR4, c[0x0][0x880] ;  /* 0x00011000ff0477ac */ /* 0x000e620008000800 */
[----:B------:R-:W-:Y:S01]  /*0150*/  HFMA2 R45, -RZ, RZ, 0, 5.9604644775390625e-08 ;  /* 0x00000001ff2d7431 */ /* 0x000fe200000001ff */
[----:B-1----:R-:W-:-:S07]  /*0160*/  MOV R27, UR4 ;  /* 0x00000004001b7c02 */ /* 0x002fce0008000f00 */
.L_x_0:
[----:B------:R-:W2:Y:S02]  /*0170*/  LDCU.64 UR4, c[0x0][0x8b0] ;  /* 0x00011600ff0477ac */ /* 0x000ea40008000a00 */
[----:B--2---:R-:W-:-:S04]  /*0180*/  UISETP.NE.U32.AND UP0, UPT, UR4, URZ, UPT ;  /* 0x000000ff0400728c */ /* 0x004fc8000bf05070 */
[----:B------:R-:W-:-:S09]  /*0190*/  UISETP.NE.AND.EX UP0, UPT, UR5, URZ, UPT, UP0 ;  /* 0x000000ff0500728c */ /* 0x000fd2000bf05300 */
[----:B------:R-:W-:Y:S05]  /*01a0*/  BRA.U UP0, `(.L_x_2) ;  /* 0x0000000100287547 */ /* 0x000fea000b800000 */
[----:B------:R-:W2:Y:S02]  /*01b0*/  LDCU.64 UR4, c[0x0][0x8a8] ;  /* 0x00011500ff0477ac */ /* 0x000ea40008000a00 */
[----:B--2---:R-:W-:-:S04]  /*01c0*/  UISETP.NE.U32.AND UP0, UPT, UR4, URZ, UPT ;  /* 0x000000ff0400728c */ /* 0x004fc8000bf05070 */
[----:B------:R-:W-:-:S09]  /*01d0*/  UISETP.NE.AND.EX UP0, UPT, UR5, URZ, UPT, UP0 ;  /* 0x000000ff0500728c */ /* 0x000fd2000bf05300 */
[----:B------:R-:W-:Y:S05]  /*01e0*/  BRA.U !UP0, `(.L_x_3) ;  /* 0x0000000108107547 */ /* 0x000fea000b800000 */
[----:B------:R-:W2:Y:S01]  /*01f0*/  LDC.64 R24, c[0x0][0x8a8] ;  /* 0x00022a00ff187b82 */ /* 0x000ea20000000a00 */
[----:B------:R-:W2:Y:S02]  /*0200*/  LDCU.64 UR4, c[0x0][0x358] ;  /* 0x00006b00ff0477ac */ /* 0x000ea40008000a00 */
[----:B--2---:R2:W5:Y:S01]  /*0210*/  LDG.E R24, desc[UR4][R24.64] ;  /* 0x0000000418187981 */ /* 0x004562000c1e1900 */
[----:B------:R-:W-:Y:S05]  /*0220*/  BRA `(.L_x_2) ;  /* 0x0000000000087947 */ /* 0x000fea0003800000 */
.L_x_3:
[----:B------:R-:W2:Y:S02]  /*0230*/  LDCU UR4, c[0x0][0x8a0] ;  /* 0x00011400ff0477ac */ /* 0x000ea40008000800 */
[----:B--2---:R-:W-:Y:S02]  /*0240*/  MOV R24, UR4 ;  /* 0x0000000400187c02 */ /* 0x004fe40008000f00 */
.L_x_2:
[----:B------:R-:W-:Y:S01]  /*0250*/  IMAD.U32 R0, RZ, RZ, UR18 ;  /* 0x00000012ff007e24 */ /* 0x000fe2000f8e00ff */
[----:B------:R-:W-:Y:S04]  /*0260*/  BSSY.RECONVERGENT B0, `(.L_x_4) ;  /* 0x000000c000007945 */ /* 0x000fe80003800200 */
[C---:B------:R-:W-:Y:S02]  /*0270*/  ISETP.NE.OR P1, PT, R0.reuse, 0x1, !P3 ;  /* 0x000000010000780c */ /* 0x040fe40005f25670 */
[----:B------:R-:W-:-:S11]  /*0280*/  ISETP.NE.OR P0, PT, R0, 0x3, !P3 ;  /* 0x000000030000780c */ /* 0x000fd60005f05670 */
[----:B------:R-:W-:Y:S05]  /*0290*/  @P1 BRA `(.L_x_5) ;  /* 0x0000000000201947 */ /* 0x000fea0003800000 */
[----:B------:R-:W3:Y:S02]  /*02a0*/  LDCU.64 UR4, c[0x0][0x348] ;  /* 0x00006900ff0477ac */ /* 0x000ee40008000a00 */
[----:B---3--:R-:W-:Y:S02]  /*02b0*/  UIADD3 UR6, UP1, UPT, UR4, 0x80, URZ ;  /* 0x0000008004067890 */ /* 0x008fe4000ff3e0ff */
[----:B------:R-:W-:Y:S02]  /*02c0*/  UIADD3 UR4, UP0, UPT, UR4, 0x180, URZ ;  /* 0x0000018004047890 */ /* 0x000fe4000ff1e0ff */
[----:B------:R-:W-:Y:S02]  /*02d0*/  UIADD3.X UR7, UPT, UPT, URZ, UR5, URZ, UP1, !UPT ;  /* 0x00000005ff077290 */ /* 0x000fe40008ffe4ff */
[----:B------:R-:W-:-:S07]  /*02e0*/  UIADD3.X UR5, UPT, UPT, URZ, UR5, URZ, UP0, !UPT ;  /* 0x00000005ff057290 */ /* 0x000fce00087fe4ff */
[----:B------:R3:W-:Y:S02]  /*02f0*/  UTMACCTL.PF [UR6] ;  /* 0x00000000060079b9 */ /* 0x0007e40008040000 */
[----:B------:R3:W-:Y:S02]  /*0300*/  UTMACCTL.PF [UR4] ;  /* 0x00000000040079b9 */ /* 0x0007e40008040000 */
[----:B---3--:R-:W-:Y:S01]  /*0310*/  NOP ;  /* 0x0000000000007918 */ /* 0x008fe20000000000 */
.L_x_5:
[----:B------:R-:W-:Y:S05]  /*0320*/  BSYNC.RECONVERGENT B0 ;  /* 0x0000000000007941 */ /* 0x000fea0003800200 */
.L_x_4:
[----:B------:R-:W-:Y:S04]  /*0330*/  BSSY.RECONVERGENT B0, `(.L_x_6) ;  /* 0x000000a000007945 */ /* 0x000fe80003800200 */
        /* <DEDUP_REMOVED lines=9> */
.L_x_7:
[----:B------:R-:W-:Y:S05]  /*03d0*/  BSYNC.RECONVERGENT B0 ;  /* 0x0000000000007941 */ /* 0x000fea0003800200 */
.L_x_6:
[----:B------:R-:W3:Y:S01]  /*03e0*/  LDCU.64 UR4, c[0x0][0x888] ;  /* 0x00011100ff0477ac */ /* 0x000ee20008000a00 */
[----:B------:R-:W-:Y:S02]  /*03f0*/  UISETP.EQ.U32.AND UP2, UPT, UR8, URZ, UPT ;  /* 0x000000ff0800728c */ /* 0x000fe4000bf42070 */
[----:B------:R-:W-:Y:S02]  /*0400*/  UPLOP3.LUT UP3, UPT, UPT, UPT, UPT, 0x80, 0x8 ;  /* 0x000000000008789c */ /* 0x000fe40003f6f070 */
[----:B---3--:R-:W-:-:S04]  /*0410*/  UISETP.NE.U32.AND UP0, UPT, UR4, URZ, UPT ;  /* 0x000000ff0400728c */ /* 0x008fc8000bf05070 */
[----:B------:R-:W-:-:S04]  /*0420*/  UISETP.NE.AND.EX UP1, UPT, UR5, URZ, UPT, UP0 ;  /* 0x000000ff0500728c */ /* 0x000fc8000bf25300 */
[----:B------:R-:W-:-:S04]  /*0430*/  UISETP.EQ.OR.EX UP4, UPT, UR9, URZ, !UP1, UP2 ;  /* 0x000000ff0900728c */ /* 0x000fc8000cf82720 */
[----:B------:R-:W-:-:S06]  /*0440*/  UP2UR UR4, UPR, URZ, 0x10 ;  /* 0x00000010ff047883 */ /* 0x000fcc0008000000 */
[----:B------:R-:W-:Y:S01]  /*0450*/  MOV R48, UR4 ;  /* 0x0000000400307c02 */ /* 0x000fe20008000f00 */
[----:B------:R-:W-:Y:S06]  /*0460*/  BRA.U !UP4, `(.L_x_8) ;  /* 0x000000010c207547 */ /* 0x000fec000b800000 */
[----:B------:R-:W-:Y:S01]  /*0470*/  UISETP.NE.U32.AND UP2, UPT, UR8, URZ, UPT ;  /* 0x000000ff0800728c */ /* 0x000fe2000bf45070 */
[----:B-----5:R-:W-:Y:S01]  /*0480*/  FSETP.NEU.AND P0, PT, R27, RZ, PT ;  /* 0x000000ff1b00720b */ /* 0x020fe20003f0d000 */
[----:B------:R-:W-:Y:S02]  /*0490*/  USEL UR4, URZ, 0xffffffff, UP1 ;  /* 0xffffffffff047887 */ /* 0x000fe40008800000 */
[----:B------:R-:W-:-:S10]  /*04a0*/  UISETP.NE.AND.EX UP2, UPT, UR9, URZ, UPT, UP2 ;  /* 0x000000ff0900728c */ /* 0x000fd4000bf45320 */
[----:B------:R-:W-:Y:S01]  /*04b0*/  VOTEU.ANY UP0, P0 ;  /* 0x0000000000ff7886 */ /* 0x000fe20000000100 */
[----:B------:R-:W-:-:S04]  /*04c0*/  @!UP2 USEL UR4, URZ, 0xffffffff, UP0 ;  /* 0xffffffffff04a887 */ /* 0x000fc80008000000 */
[----:B------:R-:W-:-:S04]  /*04d0*/  ULOP3.LUT UR4, UR4, 0x1, URZ, 0xc0, !UPT ;  /* 0x0000000104047892 */ /* 0x000fc8000f8ec0ff */
[----:B------:R-:W-:-:S11]  /*04e0*/  UISETP.NE.U32.AND UP3, UPT, UR4, 0x1, UPT ;  /* 0x000000010400788c */ /* 0x000fd6000bf65070 */
.L_x_8:
[----:B-1----:R-:W1:Y:S01]  /*04f0*/  SHFL.IDX PT, R2, R46, RZ, 0x1f ;  /* 0x00001fff2e027589 */ /* 0x002e6200000e0000 */
[----:B------:R-:W-:Y:S01]  /*0500*/  UISETP.NE.AND UP6, UPT, UR18, 0x2, UPT ;  /* 0x000000021200788c */ /* 0x000fe2000bfc5270 */
[----:B-1----:R-:W-:-:S13]  /*0510*/  ISETP.NE.AND P0, PT, R2, RZ, PT ;  /* 0x000000ff0200720c */ /* 0x002fda0003f05270 */
[----:B------:R-:W-:Y:S05]  /*0520*/  @P0 BRA `(.L_x_9) ;  /* 0x0000000000580947 */ /* 0x000fea0003800000 */
[----:B------:R-:W1:Y:S01]  /*0530*/  S2UR UR4, SR_CgaCtaId ;  /* 0x00000000000479c3 */ /* 0x000e620000008800 */
[----:B------:R-:W-:Y:S01]  /*0540*/  UMOV UR5, 0x400 ;  /* 0x0000040000057882 */ /* 0x000fe20000000000 */
[----:B------:R-:W-:Y:S01]  /*0550*/  UMOV UR8, 0x1 ;  /* 0x0000000100087882 */ /* 0x000fe20000000000 */
[----:B------:R-:W-:Y:S01]  /*0560*/  UMOV UR6, 0x4 ;  /* 0x0000000400067882 */ /* 0x000fe20000000000 */
[----:B------:R-:W-:-:S04]  /*0570*/  UIADD3 UR8, UPT, UPT, -UR8, 0x100000, URZ ;  /* 0x0010000008087890 */ /* 0x000fc8000fffe1ff */
[----:B------:R-:W-:Y:S02]  /*0580*/  USHF.L.U32 UR9, UR8, 0xb, URZ ;  /* 0x0000000b08097899 */ /* 0x000fe400080006ff */
[----:B------:R-:W-:Y:S02]  /*0590*/  USHF.L.U32 UR8, UR8, 0x1, URZ ;  /* 0x0000000108087899 */ /* 0x000fe400080006ff */
[----:B------:R-:W-:-:S04]  /*05a0*/  UIADD3 UR6, UPT, UPT, -UR6, 0x100000, URZ ;  /* 0x0010000006067890 */ /* 0x000fc8000fffe1ff */
[----:B------:R-:W-:Y:S02]  /*05b0*/  USHF.L.U32 UR7, UR6, 0xb, URZ ;  /* 0x0000000b06077899 */ /* 0x000fe400080006ff */
[----:B------:R-:W-:Y:S01]  /*05c0*/  USHF.L.U32 UR6, UR6, 0x1, URZ ;  /* 0x0000000106067899 */ /* 0x000fe200080006ff */
[----:B------:R-:W-:Y:S01]  /*05d0*/  ELECT P0, URZ, PT ;  /* 0x0000000000ff782f */ /* 0x000fe20003800000 */
[----:B-1----:R-:W-:Y:S01]  /*05e0*/  ULEA UR4, UR4, UR5, 0x18 ;  /* 0x0000000504047291 */ /* 0x002fe2000f8ec0ff */
[----:B------:R-:W1:Y:S11]  /*05f0*/  FENCE.VIEW.ASYNC.S ;  /* 0x00000000000073c6 */ /* 0x000e760000000000 */
[----:B-1----:R1:W3:Y:S01]  /*0600*/  SYNCS.EXCH.64 URZ, [UR4], UR8 ;  /* 0x0000000804ff75b2 */ /* 0x0022e20008000100 */
[----:B------:R1:W4:Y:S01]  /*0610*/  SYNCS.EXCH.64 URZ, [UR4+0x20], UR6 ;  /* 0x0000200604ff75b2 */ /* 0x0003220008000100 */
[----:B------:R1:W1:Y:S01]  /*0620*/  SYNCS.EXCH.64 URZ, [UR4+0x8], UR8 ;  /* 0x0000080804ff75b2 */ /* 0x0002620008000100 */
[----:B------:R1:W1:Y:S01]  /*0630*/  SYNCS.EXCH.64 URZ, [UR4+0x28], UR6 ;  /* 0x0000280604ff75b2 */ /* 0x0002620008000100 */
[----:B------:R1:W1:Y:S01]  /*0640*/  SYNCS.EXCH.64 URZ, [UR4+0x10], UR8 ;  /* 0x0000100804ff75b2 */ /* 0x0002620008000100 */
[----:B------:R1:W1:Y:S01]  /*0650*/  SYNCS.EXCH.64 URZ, [UR4+0x30], UR6 ;  /* 0x0000300604ff75b2 */ /* 0x0002620008000100 */
[----:B------:R1:W1:Y:S01]  /*0660*/  SYNCS.EXCH.64 URZ, [UR4+0x18], UR8 ;  /* 0x0000180804ff75b2 */ /* 0x0002620008000100 */
[----:B------:R1:W1:Y:S01]  /*0670*/  SYNCS.EXCH.64 URZ, [UR4+0x38], UR6 ;  /* 0x0000380604ff75b2 */ /* 0x0002620008000100 */
[----:B------:R-:W-:Y:S01]  /*0680*/  NOP ;  /* 0x0000000000007918 */ /* 0x000fe20000000000 */
.L_x_9:
[----:B------:R-:W2:Y:S01]  /*0690*/  SHFL.IDX PT, R2, R46, RZ, 0x1f ;  /* 0x00001fff2e027589 */ /* 0x000ea200000e0000 */
[----:B------:R-:W-:Y:S01]  /*06a0*/  NOP ;  /* 0x0000000000007918 */ /* 0x000fe20000000000 */
[----:B--2---:R-:W-:-:S13]  /*06b0*/  ISETP.NE.AND P0, PT, R2, 0x1, PT ;  /* 0x000000010200780c */ /* 0x004fda0003f05270 */
[----:B------:R-:W-:Y:S05]  /*06c0*/  @P0 BRA `(.L_x_10) ;  /* 0x0000000000580947 */ /* 0x000fea0003800000 */
[----:B-1----:R-:W1:Y:S01]  /*06d0*/  S2UR UR4, SR_CgaCtaId ;  /* 0x00000000000479c3 */ /* 0x002e620000008800 */
        /* <DEDUP_REMOVED lines=12> */
[----:B-1----:R2:W1:Y:S01]  /*07a0*/  SYNCS.EXCH.64 URZ, [UR4+0x40], UR8 ;  /* 0x0000400804ff75b2 */ /* 0x0024620008000100 */
[----:B------:R2:W1:Y:S01]  /*07b0*/  SYNCS.EXCH.64 URZ, [UR4+0x60], UR6 ;  /* 0x0000600604ff75b2 */ /* 0x0004620008000100 */
[----:B------:R2:W1:Y:S01]  /*07c0*/  SYNCS.EXCH.64 URZ, [UR4+0x48], UR8 ;  /* 0x0000480804ff75b2 */ /* 0x0004620008000100 */
[----:B------:R2:W1:Y:S01]  /*07d0*/  SYNCS.EXCH.64 URZ, [UR4+0x68], UR6 ;  /* 0x0000680604ff75b2 */ /* 0x0004620008000100 */
[----:B------:R2:W1:Y:S01]  /*07e0*/  SYNCS.EXCH.64 URZ, [UR4+0x50], UR8 ;  /* 0x0000500804ff75b2 */ /* 0x0004620008000100 */
[----:B------:R2:W1:Y:S01]  /*07f0*/  SYNCS.EXCH.64 URZ, [UR4+0x70], UR6 ;  /* 0x0000700604ff75b2 */ /* 0x0004620008000100 */
[----:B------:R2:W1:Y:S01]  /*0800*/  SYNCS.EXCH.64 URZ, [UR4+0x58], UR8 ;  /* 0x0000580804ff75b2 */ /* 0x0004620008000100 */
[----:B------:R2:W1:Y:S02]  /*0810*/  SYNCS.EXCH.64 URZ, [UR4+0x78], UR6 ;  /* 0x0000780604ff75b2 */ /* 0x0004640008000100 */
[----:B--2---:R-:W-:Y:S01]  /*0820*/  NOP ;  /* 0x0000000000007918 */ /* 0x004fe20000000000 */
.L_x_10:
[----:B------:R-:W2:Y:S01]  /*0830*/  SHFL.IDX PT, R2, R46, RZ, 0x1f ;  /* 0x00001fff2e027589 */ /* 0x000ea200000e0000 */
[----:B------:R-:W-:Y:S01]  /*0840*/  NOP ;  /* 0x0000000000007918 */ /* 0x000fe20000000000 */
[----:B--2---:R-:W-:-:S13]  /*0850*/  ISETP.NE.AND P0, PT, R2, 0x3, PT ;  /* 0x000000030200780c */ /* 0x004fda0003f05270 */
[----:B------:R-:W-:Y:S05]  /*0860*/  @P0 BRA `(.L_x_11) ;  /* 0x0000000000300947 */ /* 0x000fea0003800000 */
[----:B-1----:R-:W1:Y:S01]  /*0870*/  S2UR UR4, SR_CgaCtaId ;  /* 0x00000000000479c3 */ /* 0x002e620000008800 */
[----:B------:R-:W-:Y:S01]  /*0880*/  UMOV UR6, 0x400 ;  /* 0x0000040000067882 */ /* 0x000fe20000000000 */
[----:B------:R-:W-:Y:S01]  /*0890*/  UMOV UR5, 0x20 ;  /* 0x0000002000057882 */ /* 0x000fe20000000000 */
[----:B------:R-:W-:Y:S01]  /*08a0*/  ELECT P0, URZ, PT ;  /* 0x0000000000ff782f */ /* 0x000fe20003800000 */
[----:B-1----:R-:W-:Y:S02]  /*08b0*/  ULEA UR6, UR4, UR6, 0x18 ;  /* 0x0000000604067291 */ /* 0x002fe4000f8ec0ff */
[----:B------:R-:W-:-:S04]  /*08c0*/  UIADD3 UR4, UPT, UPT, -UR5, 0x100000, URZ ;  /* 0x0010000005047890 */ /* 0x000fc8000fffe1ff */
[----:B------:R-:W-:Y:S02]  /*08d0*/  USHF.L.U32 UR5, UR4, 0xb, URZ ;  /* 0x0000000b04057899 */ /* 0x000fe400080006ff */
[----:B------:R-:W-:Y:S01]  /*08e0*/  USHF.L.U32 UR4, UR4, 0x1, URZ ;  /* 0x0000000104047899 */ /* 0x000fe200080006ff */
[----:B------:R-:W1:Y:S11]  /*08f0*/  FENCE.VIEW.ASYNC.S ;  /* 0x00000000000073c6 */ /* 0x000e760000000000 */
[----:B-1----:R2:W1:Y:S01]  /*0900*/  SYNCS.EXCH.64 URZ, [UR6+0x80], UR4 ;  /* 0x0000800406ff75b2 */ /* 0x0024620008000100 */
[----:B------:R2:W1:Y:S02]  /*0910*/  SYNCS.EXCH.64 URZ, [UR6+0x88], UR4 ;  /* 0x0000880406ff75b2 */ /* 0x0004640008000100 */
[----:B--2---:R-:W-:Y:S01]  /*0920*/  NOP ;  /* 0x0000000000007918 */ /* 0x004fe20000000000 */
.L_x_11:
[----:B------:R-:W2:Y:S01]  /*0930*/  SHFL.IDX PT, R2, R46, RZ, 0x1f ;  /* 0x00001fff2e027589 */ /* 0x000ea200000e0000 */
[----:B------:R-:W-:Y:S01]  /*0940*/  NOP ;  /* 0x0000000000007918 */ /* 0x000fe20000000000 */
[----:B--2---:R-:W-:-:S13]  /*0950*/  ISETP.NE.AND P0, PT, R2, 0x4, PT ;  /* 0x000000040200780c */ /* 0x004fda0003f05270 */
[----:B------:R-:W-:Y:S05]  /*0960*/  @P0 BRA `(.L_x_12) ;  /* 0x00000000004c0947 */ /* 0x000fea0003800000 */
[----:B-1----:R-:W1:Y:S01]  /*0970*/  S2UR UR6, SR_CgaCtaId ;  /* 0x00000000000679c3 */ /* 0x002e620000008800 */
[----:B------:R-:W-:Y:S01]  /*0980*/  UMOV UR4, 0x3a0 ;  /* 0x000003a000047882 */ /* 0x000fe20000000000 */
[----:B------:R-:W-:Y:S01]  /*0990*/  UMOV UR5, 0x400 ;  /* 0x0000040000057882 */ /* 0x000fe20000000000 */
[----:B------:R-:W-:Y:S01]  /*09a0*/  USEL UR4, UR4, 0x320, UP3 ;  /* 0x0000032004047887 */ /* 0x000fe20009800000 */
[----:B------:R-:W-:Y:S01]  /*09b0*/  UMOV UR8, 0x1 ;  /* 0x0000000100087882 */ /* 0x000fe20000000000 */
[----:B------:R-:W-:Y:S01]  /*09c0*/  ELECT P0, URZ, PT ;  /* 0x0000000000ff782f */ /* 0x000fe20003800000 */
[----:B------:R-:W-:-:S04]  /*09d0*/  UIADD3 UR8, UPT, UPT, -UR8, 0x100000, URZ ;  /* 0x0010000008087890 */ /* 0x000fc8000fffe1ff */
[----:B------:R-:W-:Y:S02]  /*09e0*/  USHF.L.U32 UR9, UR8, 0xb, URZ ;  /* 0x0000000b08097899 */ /* 0x000fe400080006ff */
[----:B------:R-:W-:Y:S02]  /*09f0*/  USHF.L.U32 UR8, UR8, 0x1, URZ ;  /* 0x0000000108087899 */ /* 0x000fe400080006ff */
[----:B-1----:R-:W-:Y:S02]  /*0a00*/  ULEA UR6, UR6, UR5, 0x18 ;  /* 0x0000000506067291 */ /* 0x002fe4000f8ec0ff */
[----:B------:R-:W-:-:S04]  /*0a10*/  UIADD3 UR4, UPT, UPT, -UR4, 0x100000, URZ ;  /* 0x0010000004047890 */ /* 0x000fc8000fffe1ff */
[----:B------:R-:W-:Y:S02]  /*0a20*/  USHF.L.U32 UR5, UR4, 0xb, URZ ;  /* 0x0000000b04057899 */ /* 0x000fe400080006ff */
[----:B------:R-:W-:Y:S01]  /*0a30*/  USHF.L.U32 UR4, UR4, 0x1, URZ ;  /* 0x0000000104047899 */ /* 0x000fe200080006ff */
[----:B------:R-:W1:Y:S03]  /*0a40*/  FENCE.VIEW.ASYNC.S ;  /* 0x00000000000073c6 */ /* 0x000e660000000000 */
[----:B-1----:R2:W1:Y:S08]  /*0a50*/  SYNCS.EXCH.64 URZ, [UR6+0x90], UR8 ;  /* 0x0000900806ff75b2 */ /* 0x0024700008000100 */
[----:B------:R2:W1:Y:S01]  /*0a60*/  SYNCS.EXCH.64 URZ, [UR6+0xa0], UR4 ;  /* 0x0000a00406ff75b2 */ /* 0x0004620008000100 */
[----:B------:R2:W1:Y:S01]  /*0a70*/  SYNCS.EXCH.64 URZ, [UR6+0x98], UR8 ;  /* 0x0000980806ff75b2 */ /* 0x0004620008000100 */
[----:B------:R2:W1:Y:S02]  /*0a80*/  SYNCS.EXCH.64 URZ, [UR6+0xa8], UR4 ;  /* 0x0000a80406ff75b2 */ /* 0x0004640008000100 */
[----:B--2---:R-:W-:Y:S01]  /*0a90*/  NOP ;  /* 0x0000000000007918 */ /* 0x004fe20000000000 */
.L_x_12:
        /* <DEDUP_REMOVED lines=26> */
.L_x_13:
[----:B------:R-:W2:Y:S01]  /*0c40*/  SHFL.IDX PT, R2, R46, RZ, 0x1f ;  /* 0x00001fff2e027589 */ /* 0x000ea200000e0000 */
[----:B------:R-:W1:Y:S01]  /*0c50*/  S2UR UR47, SR_CgaCtaId ;  /* 0x00000000002f79c3 */ /* 0x000e620000008800 */
[----:B------:R-:W-:Y:S01]  /*0c60*/  NOP ;  /* 0x0000000000007918 */ /* 0x000fe20000000000 */
[----:B--2---:R-:W-:-:S13]  /*0c70*/  ISETP.NE.AND P0, PT, R2, 0x3, PT ;  /* 0x000000030200780c */ /* 0x004fda0003f05270 */
[----:B-1----:R-:W-:Y:S05]  /*0c80*/  @P0 BRA `(.L_x_14) ;  /* 0x0000000000340947 */ /* 0x002fea0003800000 */
[----:B------:R-:W-:Y:S01]  /*0c90*/  UMOV UR4, 0x400 ;  /* 0x0000040000047882 */ /* 0x000fe20000000000 */
[----:B------:R-:W-:Y:S01]  /*0ca0*/  UMOV UR6, 0x20 ;  /* 0x0000002000067882 */ /* 0x000fe20000000000 */
[----:B------:R-:W-:Y:S02]  /*0cb0*/  ULEA UR4, UR47, UR4, 0x18 ;  /* 0x000000042f047291 */ /* 0x000fe4000f8ec0ff */
[----:B------:R-:W-:-:S04]  /*0cc0*/  UIADD3 UR6, UPT, UPT, -UR6, 0x100000, URZ ;  /* 0x0010000006067890 */ /* 0x000fc8000fffe1ff */
[----:B------:R-:W-:Y:S02]  /*0cd0*/  USHF.L.U32 UR7, UR6, 0xb, URZ ;  /* 0x0000000b06077899 */ /* 0x000fe400080006ff */
[----:B------:R-:W-:Y:S01]  /*0ce0*/  USHF.L.U32 UR6, UR6, 0x1, URZ ;  /* 0x0000000106067899 */ /* 0x000fe200080006ff */
[----:B------:R-:W-:Y:S01]  /*0cf0*/  ELECT P0, URZ, PT ;  /* 0x0000000000ff782f */ /* 0x000fe20003800000 */
[----:B------:R-:W1:Y:S10]  /*0d00*/  FENCE.VIEW.ASYNC.S ;  /* 0x00000000000073c6 */ /* 0x000e740000000000 */
[----:B-1----:R1:W2:Y:S01]  /*0d10*/  SYNCS.EXCH.64 URZ, [UR4+0xf0], UR6 ;  /* 0x0000f00604ff75b2 */ /* 0x0022a20008000100 */
[----:B------:R1:W1:Y:S01]  /*0d20*/  SYNCS.EXCH.64 URZ, [UR4+0x100], UR6 ;  /* 0x0001000604ff75b2 */ /* 0x0002620008000100 */
[----:B------:R1:W1:Y:S01]  /*0d30*/  SYNCS.EXCH.64 URZ, [UR4+0xf8], UR6 ;  /* 0x0000f80604ff75b2 */ /* 0x0002620008000100 */
[----:B------:R1:W1:Y:S01]  /*0d40*/  SYNCS.EXCH.64 URZ, [UR4+0x108], UR6 ;  /* 0x0001080604ff75b2 */ /* 0x0002620008000100 */
[----:B------:R-:W-:Y:S01]  /*0d50*/  NOP ;  /* 0x0000000000007918 */ /* 0x000fe20000000000 */
.L_x_14:
[----:B-1----:R-:W1:Y:S01]  /*0d60*/  LDCU UR4, c[0x0][0x36c] ;  /* 0x00006d80ff0477ac */ /* 0x002e620008000800 */
[----:B------:R-:W-:Y:S01]  /*0d70*/  ISETP.NE.OR P3, PT, R0, 0x2, !P3 ;  /* 0x000000020000780c */ /* 0x000fe20005f65670 */
[----:B------:R-:W-:Y:S01]  /*0d80*/  NOP ;  /* 0x0000000000007918 */ /* 0x000fe20000000000 */
[----:B------:R-:W-:Y:S01]  /*0d90*/  LOP3.LUT R0, R56, 0x1f, RZ, 0xc0, !PT ;  /* 0x0000001f38007812 */ /* 0x000fe200078ec0ff */
[----:B------:R-:W-:Y:S02]  /*0da0*/  UISETP.NE.AND UP4, UPT, UR18, URZ, UPT ;  /* 0x000000ff1200728c */ /* 0x000fe4000bf85270 */
[----:B-1----:R-:W-:-:S09]  /*0db0*/  UISETP.EQ.U32.AND UP5, UPT, UR4, 0x1, UPT ;  /* 0x000000010400788c */ /* 0x002fd2000bfa2070 */
[----:B------:R-:W-:Y:S05]  /*0dc0*/  BRA.U !UP5, `(.L_x_15) ;  /* 0x000000010d087547 */ /* 0x000fea000b800000 */
[----:B--234-:R-:W-:Y:S01]  /*0dd0*/  UCGABAR_ARV ;  /* 0x00000000000079c7 */ /* 0x01cfe20008000000 */
[----:B------:R-:W-:Y:S05]  /*0de0*/  BRA `(.L_x_16) ;  /* 0x0000000000047947 */ /* 0x000fea0003800000 */
.L_x_15:
[----:B--234-:R-:W-:Y:S01]  /*0df0*/  NOP ;  /* 0x0000000000007918 */ /* 0x01cfe20000000000 */
.L_x_16:
[----:B------:R-:W1:Y:S01]  /*0e00*/  S2UR UR28, SR_CTAID.Y ;  /* 0x00000000001c79c3 */ /* 0x000e620000002600 */
[----:B------:R-:W-:-:S05]  /*0e10*/  CS2R.32 R47, SR_CgaSize ;  /* 0x00000000002f7805 */ /* 0x000fca0000008a00 */
[----:B------:R-:W-:-:S05]  /*0e20*/  IMAD R47, R47, -0xa0, RZ ;  /* 0xffffff602f2f7824 */ /* 0x000fca00078e02ff */
[----:B------:R-:W-:-:S14]  /*0e30*/  R2UR UR4, R47 ;  /* 0x000000002f0472ca */ /* 0x000fdc00000e0000 */
[----:B------:R-:W2:Y:S01]  /*0e40*/  LDCU UR4, c[0x0][UR4+0x2b4] ;  /* 0x00005680040477ac */ /* 0x000ea20008000800 */
[----:B------:R-:W-:-:S05]  /*0e50*/  CS2R.32 R47, SR_CgaSize ;  /* 0x00000000002f7805 */ /* 0x000fca0000008a00 */
[----:B------:R-:W-:-:S05]  /*0e60*/  IMAD R47, R47, -0xa0, RZ ;  /* 0xffffff602f2f7824 */ /* 0x000fca00078e02ff */
[----:B------:R-:W-:-:S14]  /*0e70*/  R2UR UR5, R47 ;  /* 0x000000002f0572ca */ /* 0x000fdc00000e0000 */
[----:B------:R-:W3:Y:S01]  /*0e80*/  LDCU UR5, c[0x0][UR5+0x2b0] ;  /* 0x00005600050577ac */ /* 0x000ee20008000800 */
[----:B------:R-:W4:Y:S01]  /*0e90*/  S2UR UR24, SR_CTAID.X ;  /* 0x00000000001879c3 */ /* 0x000f220000002500 */
[----:B------:R-:W-:-:S05]  /*0ea0*/  CS2R.32 R47, SR_CgaSize ;  /* 0x00000000002f7805 */ /* 0x000fca0000008a00 */
[----:B------:R-:W-:-:S05]  /*0eb0*/  IMAD R47, R47, -0xa0, RZ ;  /* 0xffffff602f2f7824 */ /* 0x000fca00078e02ff */
[----:B------:R-:W-:-:S14]  /*0ec0*/  R2UR UR6, R47 ;  /* 0x000000002f0672ca */ /* 0x000fdc00000e0000 */
[----:B------:R-:W3:Y:S01]  /*0ed0*/  LDCU UR6, c[0x0][UR6+0x2a4] ;  /* 0x00005480060677ac */ /* 0x000ee20008000800 */
[----:B------:R-:W-:-:S05]  /*0ee0*/  CS2R.32 R47, SR_CgaSize ;  /* 0x00000000002f7805 */ /* 0x000fca0000008a00 */
[----:B------:R-:W-:-:S05]  /*0ef0*/  IMAD R47, R47, -0xa0, RZ ;  /* 0xffffff602f2f7824 */ /* 0x000fca00078e02ff */
[----:B------:R-:W-:-:S14]  /*0f00*/  R2UR UR63, R47 ;  /* 0x000000002f3f72ca */ /* 0x000fdc00000e0000 */
[----:B------:R-:W3:Y:S01]  /*0f10*/  LDCU UR63, c[0x0][UR63+0x2a0] ;  /* 0x000054003f3f77ac */ /* 0x000ee20008000800 */
[----:B------:R-:W-:Y:S01]  /*0f20*/  USHF.L.U32 UR29, UR47, 0xb, URZ ;  /* 0x0000000b2f1d7899 */ /* 0x000fe200080006ff */
[----:B------:R-:W3:Y:S01]  /*0f30*/  LDCU UR19, c[0x0][0xb24] ;  /* 0x00016480ff1377ac */ /* 0x000ee20008000800 */
[----:B------:R-:W3:Y:S01]  /*0f40*/  LDCU UR42, c[0x0][0xb24] ;  /* 0x00016480ff2a77ac */ /* 0x000ee20008000800 */
[----:B-1----:R-:W-:Y:S01]  /*0f50*/  I2FP.F32.U32 R2, UR28 ;  /* 0x0000001c00027c45 */ /* 0x002fe20008201000 */
[----:B------:R-:W1:Y:S04]  /*0f60*/  LDCU UR22, c[0x0][0xb30] ;  /* 0x00016600ff1677ac */ /* 0x000e680008000800 */
[----:B--2---:R-:W-:Y:S01]  /*0f70*/  FMUL R2, R2, UR4 ;  /* 0x0000000402027c20 */ /* 0x004fe20008400000 */
[----:B------:R-:W-:Y:S01]  /*0f80*/  ULOP3.LUT UR29, UR29, 0x1800, URZ, 0xc0, !UPT ;  /* 0x000018001d1d7892 */ /* 0x000fe2000f8ec0ff */
[----:B----4-:R-:W-:-:S04]  /*0f90*/  I2FP.F32.U32 R3, UR24 ;  /* 0x0000001800037c45 */ /* 0x010fc80008201000 */
[----:B------:R-:W2:Y:S01]  /*0fa0*/  F2I.U32.TRUNC.NTZ R2, R2 ;  /* 0x0000000200027305 */ /* 0x000ea2000020f000 */
[----:B---3--:R-:W-:-:S07]  /*0fb0*/  FMUL R3, R3, UR5 ;  /* 0x0000000503037c20 */ /* 0x008fce0008400000 */
[----:B------:R-:W3:Y:S01]  /*0fc0*/  F2I.U32.TRUNC.NTZ R3, R3 ;  /* 0x0000000300037305 */ /* 0x000ee2000020f000 */
[----:B--2---:R-:W-:Y:S02]  /*0fd0*/  R2UR UR4, R2 ;  /* 0x00000000020472ca */ /* 0x004fe400000e0000 */
[----:B------:R-:W-:Y:S02]  /*0fe0*/  PRMT R2, RZ, 0x7610, R2 ;  /* 0x00007610ff027816 */ /* 0x000fe40000000002 */
[----:B---3--:R-:W-:-:S09]  /*0ff0*/  R2UR UR5, R3 ;  /* 0x00000000030572ca */ /* 0x008fd200000e0000 */
[----:B------:R-:W-:-:S04]  /*1000*/  UIADD3 UR4, UPT, UPT, -UR4, URZ, URZ ;  /* 0x000000ff04047290 */ /* 0x000fc8000fffe1ff */
[----:B------:R-:W-:Y:S02]  /*1010*/  UIMAD UR4, UR6, UR4, UR28 ;  /* 0x00000004060472a4 */ /* 0x000fe4000f8e021c */
[----:B------:R-:W-:-:S04]  /*1020*/  UIADD3 UR5, UPT, UPT, -UR5, URZ, URZ ;  /* 0x000000ff05057290 */ /* 0x000fc8000fffe1ff */
[----:B------:R-:W-:Y:S01]  /*1030*/  IMAD.U32 R47, RZ, RZ, UR4 ;  /* 0x00000004ff2f7e24 */ /* 0x000fe2000f8e00ff */
[----:B------:R-:W-:Y:S01]  /*1040*/  UIMAD UR63, UR63, UR5, UR24 ;  /* 0x000000053f3f72a4 */ /* 0x000fe2000f8e0218 */
[----:B-1----:R-:W-:Y:S11]  /*1050*/  BRA.U UP4, `(.L_x_17) ;  /* 0x0000000104447547 */ /* 0x002ff6000b800000 */
[----:B------:R-:W-:Y:S01]  /*1060*/  R2UR UR4, R47 ;  /* 0x000000002f0472ca */ /* 0x000fe200000e0000 */
[----:B------:R-:W-:-:S12]  /*1070*/  UISETP.NE.AND UP2, UPT, UR63, 0x1, UPT ;  /* 0x000000013f00788c */ /* 0x000fd8000bf45270 */
[----:B------:R-:W-:-:S04]  /*1080*/  UISETP.NE.AND UP0, UPT, UR4, URZ, UPT ;  /* 0x000000ff0400728c */ /* 0x000fc8000bf05270 */
[----:B------:R-:W-:-:S04]  /*1090*/  UISETP.EQ.OR UP0, UPT, UR63, URZ, !UP0 ;  /* 0x000000ff3f00728c */ /* 0x000fc8000c702670 */
[----:B------:R-:W-:Y:S02]  /*10a0*/  USEL UR7, URZ, 0x1, !UP0 ;  /* 0x00000001ff077887 */ /* 0x000fe4000c000000 */
[----:B------:R-:W-:-:S04]  /*10b0*/  UISETP.NE.AND UP0, UPT, UR4, URZ, UPT ;  /* 0x000000ff0400728c */ /* 0x000fc8000bf05270 */
[----:B------:R-:W-:-:S04]  /*10c0*/  USEL UR4, URZ, 0x2, UP0 ;  /* 0x00000002ff047887 */ /* 0x000fc80008000000 */
[----:B------:R-:W-:Y:S02]  /*10d0*/  USEL UR6, UR4, 0x2, UP2 ;  /* 0x0000000204067887 */ /* 0x000fe40009000000 */
[----:B------:R-:W-:Y:S02]  /*10e0*/  USEL UR4, URZ, 0x4, UP0 ;  /* 0x00000004ff047887 */ /* 0x000fe40008000000 */
[----:B------:R-:W-:-:S04]  /*10f0*/  UISETP.NE.AND UP2, UPT, UR63, 0x2, UPT ;  /* 0x000000023f00788c */ /* 0x000fc8000bf45270 */
[----:B------:R-:W-:Y:S02]  /*1100*/  USEL UR5, UR4, 0x4, UP2 ;  /* 0x0000000404057887 */ /* 0x000fe40009000000 */
[----:B------:R-:W-:Y:S02]  /*1110*/  USEL UR4, URZ, 0x8, UP0 ;  /* 0x00000008ff047887 */ /* 0x000fe40008000000 */
[----:B------:R-:W-:Y:S02]  /*1120*/  UISETP.NE.AND UP0, UPT, UR63, 0x3, UPT ;  /* 0x000000033f00788c */ /* 0x000fe4000bf05270 */
[----:B------:R-:W-:Y:S02]  /*1130*/  UIADD3 UR5, UPT, UPT, UR5, UR6, UR7 ;  /* 0x0000000605057290 */ /* 0x000fe4000fffe007 */
[----:B------:R-:W-:-:S04]  /*1140*/  USEL UR4, UR4, 0x8, UP0 ;  /* 0x0000000804047887 */ /* 0x000fc80008000000 */
[----:B------:R-:W-:-:S06]  /*1150*/  UIADD3 UR4, UPT, UPT, UR5, UR4, URZ ;  /* 0x0000000405047290 */ /* 0x000fcc000fffe0ff */
[----:B------:R-:W-:-:S07]  /*1160*/  MOV R2, UR4 ;  /* 0x0000000400027c02 */ /* 0x000fce0008000f00 */
.L_x_17:
[----:B------:R-:W1:Y:S01]  /*1170*/  S2UR UR36, SR_CTAID.Z ;  /* 0x00000000002479c3 */ /* 0x000e620000002700 */
[----:B------:R-:W-:-:S09]  /*1180*/  UISETP.GE.AND UP0, UPT, UR19, 0x1, UPT ;  /* 0x000000011300788c */ /* 0x000fd2000bf06270 */
[----:B------:R-:W-:Y:S05]  /*1190*/  BRA.U !UP0, `(.L_x_18) ;  /* 0x0000000108d07547 */ /* 0x000fea000b800000 */
[----:B------:R-:W2:Y:S01]  /*11a0*/  LDCU UR20, c[0x0][0xb0c] ;  /* 0x00016180ff1477ac */ /* 0x000ea20008000800 */
[----:B------:R-:W3:Y:S01]  /*11b0*/  LDCU.128 UR12, c[0x0][0xb10] ;  /* 0x00016200ff0c77ac */ /* 0x000ee20008000c00 */
[----:B------:R-:W4:Y:S01]  /*11c0*/  LDCU UR6, c[0x0][0x370] ;  /* 0x00006e00ff0677ac */ /* 0x000f220008000800 */
[----:B------:R-:W1:Y:S01]  /*11d0*/  LDCU UR7, c[0x0][0x374] ;  /* 0x00006e80ff0777ac */ /* 0x000e620008000800 */
[----:B------:R-:W1:Y:S01]  /*11e0*/  LDCU UR21, c[0x0][0xb20] ;  /* 0x00016400ff1577ac */ /* 0x000e620008000800 */
[----:B--2---:R-:W-:Y:S02]  /*11f0*/  UISETP.NE.AND UP0, UPT, UR20, 0x1, UPT ;  /* 0x000000011400788c */ /* 0x004fe4000bf05270 */
[----:B---3--:R-:W-:Y:S01]  /*1200*/  UIMAD.WIDE.U32 UR4, UR24, UR12, URZ ;  /* 0x0000000c180472a5 */ /* 0x008fe2000f8e00ff */
[----:B------:R-:W2:Y:S01]  /*1210*/  LDCU.64 UR8, c[0x0][0xb28] ;  /* 0x00016500ff0877ac */ /* 0x000ea20008000a00 */
[----:B----4-:R-:W-:Y:S02]  /*1220*/  UIMAD.WIDE.U32 UR10, UR6, UR12, URZ ;  /* 0x0000000c060a72a5 */ /* 0x010fe4000f8e00ff */
[----:B------:R-:W-:-:S02]  /*1230*/  USHF.R.U32.HI UR5, URZ, UR13, UR5 ;  /* 0x0000000dff057299 */ /* 0x000fc40008011605 */
[----:B------:R-:W-:Y:S02]  /*1240*/  UISETP.NE.AND UP2, UPT, UR19, 0x1, UPT ;  /* 0x000000011300788c */ /* 0x000fe4000bf45270 */
[----:B------:R-:W-:Y:S01]  /*1250*/  USEL UR5, UR24, UR5, !UP0 ;  /* 0x0000000518057287 */ /* 0x000fe2000c000000 */
[----:B------:R-:W-:Y:S01]  /*1260*/  UMOV UR10, UR11 ;  /* 0x0000000b000a7c82 */ /* 0x000fe20008000000 */
[----:B------:R-:W-:Y:S02]  /*1270*/  UIMAD.WIDE.U32 UR16, UR28, UR15, URZ ;  /* 0x0000000f1c1072a5 */ /* 0x000fe4000f8e00ff */
[----:B------:R-:W-:Y:S02]  /*1280*/  @UP0 USHF.R.U32.HI UR6, URZ, UR13, UR10 ;  /* 0x0000000dff060299 */ /* 0x000fe4000801160a */
[----:B------:R-:W-:Y:S02]  /*1290*/  UISETP.NE.AND UP0, UPT, UR14, 0x1, UPT ;  /* 0x000000010e00788c */ /* 0x000fe4000bf05270 */
[----:B-1----:R-:W-:-:S02]  /*12a0*/  UIMAD.WIDE.U32 UR10, UR7, UR15, URZ ;  /* 0x0000000f070a72a5 */ /* 0x002fc4000f8e00ff */
[----:B--2---:R-:W-:Y:S01]  /*12b0*/  UIMAD.WIDE.U32 UR12, UR6, UR8, URZ ;  /* 0x00000008060c72a5 */ /* 0x004fe2000f8e00ff */
[----:B------:R-:W-:Y:S02]  /*12c0*/  UMOV UR4, UR17 ;  /* 0x0000001100047c82 */ /* 0x000fe40008000000 */
[----:B------:R-:W-:Y:S02]  /*12d0*/  USHF.R.U32.HI UR4, URZ, UR21, UR4 ;  /* 0x00000015ff047299 */ /* 0x000fe40008011604 */
[----:B------:R-:W-:Y:S02]  /*12e0*/  UMOV UR10, UR11 ;  /* 0x0000000b000a7c82 */ /* 0x000fe40008000000 */
[----:B------:R-:W-:Y:S01]  /*12f0*/  UMOV UR12, UR13 ;  /* 0x0000000d000c7c82 */ /* 0x000fe20008000000 */
[----:B------:R-:W-:Y:S02]  /*1300*/  @UP0 USHF.R.U32.HI UR7, URZ, UR21, UR10 ;  /* 0x00000015ff070299 */ /* 0x000fe4000801160a */
[----:B------:R-:W-:-:S02]  /*1310*/  USEL UR4, UR28, UR4, !UP0 ;  /* 0x000000041c047287 */ /* 0x000fc4000c000000 */
[----:B------:R-:W-:Y:S02]  /*1320*/  UIMAD.WIDE.U32 UR10, UR7, UR8, URZ ;  /* 0x00000008070a72a5 */ /* 0x000fe4000f8e00ff */
[----:B------:R-:W-:Y:S02]  /*1330*/  @UP2 USHF.R.U32.HI UR6, URZ, UR9, UR12 ;  /* 0x00000009ff062299 */ /* 0x000fe4000801160c */
[----:B------:R-:W-:-:S03]  /*1340*/  UIMAD.WIDE.U32 UR12, UR4, UR8, URZ ;  /* 0x00000008040c72a5 */ /* 0x000fc6000f8e00ff */
[----:B------:R-:W-:Y:S02]  /*1350*/  UMOV UR10, UR11 ;  /* 0x0000000b000a7c82 */ /* 0x000fe40008000000 */
[----:B------:R-:W-:Y:S02]  /*1360*/  @UP2 USHF.R.U32.HI UR7, URZ, UR9, UR10 ;  /* 0x00000009ff072299 */ /* 0x000fe4000801160a */
[----:B------:R-:W-:Y:S02]  /*1370*/  UIMAD UR10, UR6, UR19, URZ ;  /* 0x00000013060a72a4 */ /* 0x000fe4000f8e02ff */
[----:B------:R-:W-:-:S04]  /*1380*/  UIMAD UR7, UR7, UR19, URZ ;  /* 0x00000013070772a4 */ /* 0x000fc8000f8e02ff */
[----:B------:R-:W-:-:S03]  /*1390*/  UISETP.GE.AND UP0, UPT, UR4, UR7, UPT ;  /* 0x000000070400728c */ /* 0x000fc6000bf06270 */
[----:B------:R-:W-:Y:S01]  /*13a0*/  UMOV UR7, UR13 ;  /* 0x0000000d00077c82 */ /* 0x000fe20008000000 */
[----:B------:R-:W-:Y:S02]  /*13b0*/  UISETP.GE.OR UP0, UPT, UR5, UR10, UP0 ;  /* 0x0000000a0500728c */ /* 0x000fe40008706670 */
[----:B------:R-:W-:Y:S02]  /*13c0*/  UIMAD.WIDE.U32 UR10, UR5, UR8, URZ ;  /* 0x00000008050a72a5 */ /* 0x000fe4000f8e00ff */
[----:B------:R-:W-:Y:S02]  /*13d0*/  USHF.R.U32.HI UR7, URZ, UR9, UR7 ;  /* 0x00000009ff077299 */ /* 0x000fe40008011607 */
[----:B------:R-:W-:Y:S02]  /*13e0*/  UIADD3 UR10, UPT, UPT, -UR4, URZ, URZ ;  /* 0x000000ff040a7290 */ /* 0x000fe4000fffe1ff */
[----:B------:R-:W-:Y:S02]  /*13f0*/  USEL UR7, UR4, UR7, !UP2 ;  /* 0x0000000704077287 */ /* 0x000fe4000d000000 */
[----:B------:R-:W-:Y:S01]  /*1400*/  UIMAD UR10, UR14, UR10, UR28 ;  /* 0x0000000a0e0a72a4 */ /* 0x000fe2000f8e021c */
[----:B------:R-:W-:Y:S01]  /*1410*/  @!UP0 UMOV UR8, UR11 ;  /* 0x0000000b00088c82 */ /* 0x000fe20008000000 */
[----:B------:R-:W-:-:S02]  /*1420*/  UIADD3 UR11, UPT, UPT, -UR5, URZ, URZ ;  /* 0x000000ff050b7290 */ /* 0x000fc4000fffe1ff */
[----:B------:R-:W-:Y:S02]  /*1430*/  @!UP0 USHF.R.U32.HI UR8, URZ, UR9, UR8 ;  /* 0x00000009ff088299 */ /* 0x000fe40008011608 */
[----:B------:R-:W-:Y:S02]  /*1440*/  UIADD3 UR9, UPT, UPT, -UR7, URZ, URZ ;  /* 0x000000ff07097290 */ /* 0x000fe4000fffe1ff */
[----:B------:R-:W-:Y:S02]  /*1450*/  @!UP0 USEL UR8, UR5, UR8, !UP2 ;  /* 0x0000000805088287 */ /* 0x000fe4000d000000 */
[----:B------:R-:W-:Y:S02]  /*1460*/  UIMAD UR9, UR19, UR9, UR4 ;  /* 0x00000009130972a4 */ /* 0x000fe4000f8e0204 */
[----:B------:R-:W-:Y:S02]  /*1470*/  @!UP0 UIADD3 UR7, UPT, UPT, UR7, -UR8, URZ ;  /* 0x8000000807078290 */ /* 0x000fe4000fffe0ff */
[----:B------:R-:W-:-:S02]  /*1480*/  @!UP0 UIMAD UR6, UR9, UR6, UR8 ;  /* 0x00000006090682a4 */ /* 0x000fc4000f8e0208 */
[----:B------:R-:W-:Y:S02]  /*1490*/  @!UP0 UIMAD UR4, UR7, UR19, UR5 ;  /* 0x00000013070482a4 */ /* 0x000fe4000f8e0205 */
[----:B------:R-:W-:Y:S02]  /*14a0*/  UIMAD UR24, UR20, UR11, UR24 ;  /* 0x0000000b141872a4 */ /* 0x000fe4000f8e0218 */
[----:B------:R-:W-:Y:S01]  /*14b0*/  UIMAD UR28, UR4, UR14, UR10 ;  /* 0x0000000e041c72a4 */ /* 0x000fe2000f8e020a */
[----:B------:R-:W-:Y:S02]  /*14c0*/  @!UP0 UMOV UR5, UR6 ;  /* 0x0000000600058c82 */ /* 0x000fe40008000000 */
[----:B------:R-:W-:-:S12]  /*14d0*/  UIMAD UR24, UR5, UR20, UR24 ;  /* 0x00000014051872a4 */ /* 0x000fd8000f8e0218 */
.L_x_18:
[----:B------:R-:W-:-:S09]  /*14e0*/  UISETP.NE.AND UP0, UPT, UR22, 0x1, UPT ;  /* 0x000000011600788c */ /* 0x000fd2000bf05270 */
[----:B------:R-:W-:Y:S05]  /*14f0*/  BRA.U UP0, `(.L_x_19) ;  /* 0x0000000100407547 */ /* 0x000fea000b800000 */
[----:B------:R-:W2:Y:S01]  /*1500*/  LDCU.128 UR8, c[0x0][0xb10] ;  /* 0x00016200ff0877ac */ /* 0x000ea20008000c00 */
[----:B------:R-:W3:Y:S01]  /*1510*/  LDCU UR12, c[0x0][0xb0c] ;  /* 0x00016180ff0c77ac */ /* 0x000ee20008000800 */
[----:B------:R-:W4:Y:S01]  /*1520*/  LDCU UR13, c[0x0][0xb20] ;  /* 0x00016400ff0d77ac */ /* 0x000f220008000800 */
[----:B--2---:R-:W-:Y:S02]  /*1530*/  UIMAD.WIDE.U32 UR4, UR24, UR8, URZ ;  /* 0x00000008180472a5 */ /* 0x004fe4000f8e00ff */
[----:B------:R-:W-:Y:S02]  /*1540*/  UIMAD.WIDE.U32 UR6, UR28, UR11, URZ ;  /* 0x0000000b1c0672a5 */ /* 0x000fe4000f8e00ff */
[----:B---3--:R-:W-:Y:S02]  /*1550*/  UISETP.NE.AND UP0, UPT, UR12, 0x1, UPT ;  /* 0x000000010c00788c */ /* 0x008fe4000bf05270 */
[----:B------:R-:W-:-:S03]  /*1560*/  USHF.R.U32.HI UR5, URZ, UR9, UR5 ;  /* 0x00000009ff057299 */ /* 0x000fc60008011605 */
[----:B------:R-:W-:Y:S01]  /*1570*/  UMOV UR4, UR7 ;  /* 0x0000000700047c82 */ /* 0x000fe20008000000 */
[----:B------:R-:W-:Y:S02]  /*1580*/  USEL UR5, UR24, UR5, !UP0 ;  /* 0x0000000518057287 */ /* 0x000fe4000c000000 */
[----:B------:R-:W-:Y:S02]  /*1590*/  UISETP.NE.AND UP0, UPT, UR10, 0x1, UPT ;  /* 0x000000010a00788c */ /* 0x000fe4000bf05270 */
[----:B----4-:R-:W-:-:S04]  /*15a0*/  USHF.R.U32.HI UR4, URZ, UR13, UR4 ;  /* 0x0000000dff047299 */ /* 0x010fc80008011604 */
[----:B------:R-:W-:-:S04]  /*15b0*/  USEL UR4, UR28, UR4, !UP0 ;  /* 0x000000041c047287 */ /* 0x000fc8000c000000 */
[----:B------:R-:W-:Y:S02]  /*15c0*/  UIADD3 UR6, UPT, UPT, UR5, -UR4, URZ ;  /* 0x8000000405067290 */ /* 0x000fe4000fffe0ff */
[----:B------:R-:W-:Y:S02]  /*15d0*/  UIADD3 UR4, UPT, UPT, -UR5, UR4, URZ ;  /* 0x0000000405047290 */ /* 0x000fe4000fffe1ff */
[----:B------:R-:W-:Y:S02]  /*15e0*/  UIMAD UR28, UR6, UR10, UR28 ;  /* 0x0000000a061c72a4 */ /* 0x000fe4000f8e021c */
[----:B------:R-:W-:-:S12]  /*15f0*/  UIMAD UR24, UR4, UR12, UR24 ;  /* 0x0000000c041872a4 */ /* 0x000fd8000f8e0218 */
.L_x_19:
[----:B------:R-:W-:Y:S01]  /*1600*/  UISETP.NE.AND UP0, UPT, UR18, 0x2, UPT ;  /* 0x000000021200788c */ /* 0x000fe2000bf05270 */
[----:B------:R-:W-:Y:S09]  /*1610*/  BRA.U !UP5, `(.L_x_20) ;  /* 0x000000010d0c7547 */ /* 0x000ff2000b800000 */
[----:B------:R-:W-:Y:S01]  /*1620*/  UCGABAR_WAIT ;  /* 0x0000000000007dc7 */ /* 0x000fe20008000000 */
[----:B------:R-:W-:Y:S01]  /*1630*/  CCTL.IVALL ;  /* 0x00000000ff00798f */ /* 0x000fe20002000000 */
[----:B------:R-:W-:Y:S05]  /*1640*/  BRA `(.L_x_21) ;  /* 0x0000000000047947 */ /* 0x000fea0003800000 */
.L_x_20:
[----:B------:R-:W-:Y:S06]  /*1650*/  BAR.SYNC.DEFER_BLOCKING 0x0 ;  /* 0x0000000000007b1d */ /* 0x000fec0000010000 */
.L_x_21:
[----:B------:R-:W-:Y:S05]  /*1660*/  BRA.U UP0, `(.L_x_22) ;  /* 0x00000015002c7547 */ /* 0x000fea000b800000 */
[----:B------:R-:W2:Y:S01]  /*1670*/  LDCU UR6, c[0x0][0x38c] ;  /* 0x00007180ff0677ac */ /* 0x000ea20008000800 */
[----:B------:R-:W-:Y:S01]  /*1680*/  PLOP3.LUT P1, PT, PT, PT, UP3, 0x80, 0x8 ;  /* 0x000000000008781c */ /* 0x000fe20003f2f038 */
[----:B------:R-:W-:Y:S01]  /*1690*/  IMAD.MOV.U32 R12, RZ, RZ, 0x1 ;  /* 0x00000001ff0c7424 */ /* 0x000fe200078e00ff */
[----:B------:R-:W-:Y:S01]  /*16a0*/  ISETP.EQ.OR P2, PT, R0, RZ, P3 ;  /* 0x000000ff0000720c */ /* 0x000fe20001f42670 */
[----:B------:R-:W-:Y:S01]  /*16b0*/  UISETP.NE.AND UP1, UPT, UR18, URZ, UPT ;  /* 0x000000ff1200728c */ /* 0x000fe2000bf25270 */
[----:B------:R-:W-:Y:S01]  /*16c0*/  PLOP3.LUT P1, PT, P1, PT, PT, 0x8, 0x80 ;  /* 0x000000000080781c */ /* 0x000fe20000f2e170 */
[----:B------:R-:W-:Y:S01]  /*16d0*/  USEL UR30, URZ, 0x1, UP6 ;  /* 0x00000001ff1e7887 */ /* 0x000fe2000b000000 */
[----:B------:R-:W-:Y:S01]  /*16e0*/  CS2R R10, SRZ ;  /* 0x00000000000a7805 */ /* 0x000fe2000001ff00 */
[----:B------:R-:W-:Y:S01]  /*16f0*/  IMAD.MOV.U32 R9, RZ, RZ, RZ ;  /* 0x000000ffff097224 */ /* 0x000fe200078e00ff */
[----:B------:R-:W3:Y:S01]  /*1700*/  LDCU UR44, c[0x0][0x370] ;  /* 0x00006e00ff2c77ac */ /* 0x000ee20008000800 */
[----:B------:R-:W-:Y:S01]  /*1710*/  IMAD.MOV.U32 R8, RZ, RZ, 0x1 ;  /* 0x00000001ff087424 */ /* 0x000fe200078e00ff */
[----:B------:R-:W4:Y:S01]  /*1720*/  LDCU.64 UR40, c[0x0][0x348] ;  /* 0x00006900ff2877ac */ /* 0x000f220008000a00 */
[----:B------:R-:W-:-:S02]  /*1730*/  USHF.R.U32.HI UR49, URZ, 0x6, UR29 ;  /* 0x00000006ff317899 */ /* 0x000fc4000801161d */
[----:B--2---:R-:W-:Y:S02]  /*1740*/  UIADD3 UR5, UPT, UPT, UR6, 0x7f, URZ ;  /* 0x0000007f06057890 */ /* 0x004fe4000fffe0ff */
[----:B------:R-:W-:Y:S02]  /*1750*/  UIADD3 UR50, UPT, UPT, UR6, 0xfe, URZ ;  /* 0x000000fe06327890 */ /* 0x000fe4000fffe0ff */
[----:B------:R-:W-:Y:S01]  /*1760*/  USHF.R.S32.HI UR4, URZ, 0x1f, UR5 ;  /* 0x0000001fff047899 */ /* 0x000fe20008011405 */
[----:B------:R-:W2:Y:S03]  /*1770*/  LDCU UR43, c[0x0][0x374] ;  /* 0x00006e80ff2b77ac */ /* 0x000ea60008000800 */
[----:B------:R-:W-:Y:S02]  /*1780*/  ULEA.HI UR4, UR4, UR5, URZ, 0x7 ;  /* 0x0000000504047291 */ /* 0x000fe4000f8f38ff */
[----:B------:R-:W-:-:S02]  /*1790*/  USEL UR30, UR30, 0x2, UP1 ;  /* 0x000000021e1e7887 */ /* 0x000fc40008800000 */
[----:B------:R-:W-:Y:S02]  /*17a0*/  USHF.R.S32.HI UR46, URZ, 0x7, UR4 ;  /* 0x00000007ff2e7899 */ /* 0x000fe40008011404 */
[----:B------:R-:W-:Y:S02]  /*17b0*/  UIADD3 UR4, UPT, UPT, UR6, -0x1, URZ ;  /* 0xffffffff06047890 */ /* 0x000fe4000fffe0ff */
[----:B------:R-:W-:Y:S02]  /*17c0*/  UISETP.LT.U32.AND UP0, UPT, UR46, 0x4, UPT ;  /* 0x000000042e00788c */ /* 0x000fe4000bf01070 */
[----:B------:R-:W-:Y:S02]  /*17d0*/  UISETP.GE.U32.AND UP2, UPT, UR4, -0xff, UPT ;  /* 0xffffff010400788c */ /* 0x000fe4000bf46070 */
[----:B------:R-:W-:Y:S01]  /*17e0*/  USEL UR45, UR46, 0x4, UP0 ;  /* 0x000000042e2d7887 */ /* 0x000fe20008000000 */
[----:B------:R-:W-:-:S03]  /*17f0*/  UMOV UR22, URZ ;  /* 0x000000ff00167c82 */ /* 0x000fc60008000000 */
[----:B------:R-:W-:Y:S02]  /*1800*/  UIADD3 UR23, UPT, UPT, UR45, -0x1, URZ ;  /* 0xffffffff2d177890 */ /* 0x000fe4000fffe0ff */
[----:B------:R-:W-:-:S03]  /*1810*/  UIADD3 UR48, UPT, UPT, UR46, -UR45, URZ ;  /* 0x8000002d2e307290 */ /* 0x000fc6000fffe0ff */
[----:B------:R-:W-:-:S04]  /*1820*/  @UP2 UIADD3 UR23, UPT, UPT, UR45, URZ, URZ ;  /* 0x000000ff2d172290 */ /* 0x000fc8000fffe0ff */
[----:B--234-:R-:W-:-:S12]  /*1830*/  UIADD3 UR23, UPT, UPT, UR23, 0x1, URZ ;  /* 0x0000000117177890 */ /* 0x01cfd8000fffe0ff */
.L_x_42:
[----:B------:R-:W-:Y:S01]  /*1840*/  UISETP.NE.AND UP0, UPT, UR47, URZ, UPT ;  /* 0x000000ff2f00728c */ /* 0x000fe2000bf05270 */
[----:B------:R-:W2:Y:S08]  /*1850*/  S2UR UR47, SR_CgaCtaId ;  /* 0x00000000002f79c3 */ /* 0x000eb00000008800 */
[----:B------:R-:W-:Y:S05]  /*1860*/  BRA.U UP0, `(.L_x_23) ;  /* 0x0000000100347547 */ /* 0x000fea000b800000 */
[----:B------:R-:W3:Y:S01]  /*1870*/  S2R R0, SR_CgaCtaId ;  /* 0x0000000000007919 */ /* 0x000ee20000008800 */
[----:B------:R-:W-:-:S04]  /*1880*/  MOV R2, 0x400 ;  /* 0x0000040000027802 */ /* 0x000fc80000000f00 */
[----:B---3--:R-:W-:Y:S02]  /*1890*/  LEA R0, R0, R2, 0x18 ;  /* 0x0000000200007211 */ /* 0x008fe400078ec0ff */
[----:B------:R-:W-:-:S03]  /*18a0*/  SHF.L.U32 R2, R8, 0x1f, RZ ;  /* 0x0000001f08027819 */ /* 0x000fc600000006ff */
[----:B------:R-:W-:-:S04]  /*18b0*/  IMAD R0, R9, 0x8, R0 ;  /* 0x0000000809007824 */ /* 0x000fc800078e0200 */
[----:B------:R-:W3:Y:S02]  /*18c0*/  SYNCS.PHASECHK.TRANS64.TRYWAIT P0, [R0+URZ+0x100], R2 ;  /* 0x00010002000075a7 */ /* 0x000ee400080011ff */
[----:B---3--:R-:W-:Y:S05]  /*18d0*/  @!P0 BRA `(.L_x_24) ;  /* 0x0000007000308947 */ /* 0x008fea0003800000 */
.L_x_138:
[----:B------:R-:W-:Y:S01]  /*18e0*/  VIADD R9, R9, 0x1 ;  /* 0x0000000109097836 */ /* 0x000fe20000000000 */
[----:B------:R3:W-:Y:S04]  /*18f0*/  SYNCS.ARRIVE.TRANS64.A1T0 RZ, [R0+URZ+0xf0], RZ ;  /* 0x0000f0ff00ff79a7 */ /* 0x0007e800081000ff */
[----:B------:R-:W-:-:S04]  /*1900*/  ISETP.NE.AND P0, PT, R9, 0x2, PT ;  /* 0x000000020900780c */ /* 0x000fc80003f05270 */
[----:B------:R-:W-:Y:S02]  /*1910*/  SEL R9, R9, RZ, P0 ;  /* 0x000000ff09097207 */ /* 0x000fe40000000000 */
[----:B---3--:R-:W-:-:S04]  /*1920*/  SEL R0, RZ, 0x1, P0 ;  /* 0x00000001ff007807 */ /* 0x008fc80000000000 */
[----:B------:R-:W-:-:S07]  /*1930*/  LOP3.LUT R8, R8, R0, RZ, 0x3c, !PT ;  /* 0x0000000008087212 */ /* 0x000fce00078e3cff */
.L_x_23:
[----:B------:R-:W-:Y:S01]  /*1940*/  UMOV UR13, 0x400 ;  /* 0x00000400000d7882 */ /* 0x000fe20000000000 */
[----:B------:R-:W-:Y:S01]  /*1950*/  SHF.L.U32 R0, R12, 0x1f, RZ ;  /* 0x0000001f0c007819 */ /* 0x000fe200000006ff */
[----:B--2---:R-:W-:Y:S02]  /*1960*/  ULEA UR13, UR47, UR13, 0x18 ;  /* 0x0000000d2f0d7291 */ /* 0x004fe4000f8ec0ff */
[----:B------:R-:W-:Y:S02]  /*1970*/  UISETP.GE.U32.AND UP0, UPT, UR50, 0xff, UPT ;  /* 0x000000ff3200788c */ /* 0x000fe4000bf06070 */
[----:B------:R-:W-:Y:S02]  /*1980*/  ULEA UR4, UR22, UR13, 0x3 ;  /* 0x0000000d16047291 */ /* 0x000fe4000f8e18ff */
[----:B------:R-:W-:Y:S02]  /*1990*/  USHF.L.U32 UR35, UR24, 0x6, URZ ;  /* 0x0000000618237899 */ /* 0x000fe400080006ff */
[----:B------:R-:W-:Y:S01]  /*19a0*/  ULEA UR19, UR28, UR49, 0x7 ;  /* 0x000000311c137291 */ /* 0x000fe2000f8e38ff */
[----:B------:R-:W-:-:S04]  /*19b0*/  UMOV UR14, URZ ;  /* 0x000000ff000e7c82 */ /* 0x000fc80008000000 */
[----:B------:R2:W3:Y:S01]  /*19c0*/  SYNCS.PHASECHK.TRANS64.TRYWAIT P0, [UR4+0x20], R0 ;  /* 0x00002000ff0075a7 */ /* 0x0004e20008001104 */
[----:B------:R-:W-:Y:S06]  /*19d0*/  BRA.U !UP0, `(.L_x_25) ;  /* 0x0000000108f47547 */ /* 0x000fec000b800000 */
[----:B------:R-:W-:Y:S01]  /*19e0*/  UMOV UR21, URZ ;  /* 0x000000ff00157c82 */ /* 0x000fe20008000000 */
[----:B------:R-:W-:-:S05]  /*19f0*/  UMOV UR4, UR22 ;  /* 0x0000001600047c82 */ /* 0x000fca0008000000 */
.L_x_31:
[----:B------:R-:W-:Y:S01]  /*1a00*/  ULEA UR33, UR4, UR13, 0x3 ;  /* 0x0000000d04217291 */ /* 0x000fe2000f8e18ff */
[----:B---3--:R-:W-:Y:S01]  /*1a10*/  @!P3 MOV R2, 0xc000 ;  /* 0x0000c0000002b802 */ /* 0x008fe20000000f00 */
[----:B-1-3--:R-:W-:Y:S10]  /*1a20*/  @P0 BRA `(.L_x_26) ;  /* 0x00000000000c0947 */ /* 0x00aff40003800000 */
[----:B------:R-:W-:-:S04]  /*1a30*/  SHF.L.U32 R3, R12, 0x1f, RZ ;  /* 0x0000001f0c037819 */ /* 0x000fc800000006ff */
[----:B------:R-:W3:Y:S02]  /*1a40*/  SYNCS.PHASECHK.TRANS64.TRYWAIT P0, [UR33+0x20], R3 ;  /* 0x00002003ff0075a7 */ /* 0x000ee40008001121 */
[----:B---3--:R-:W-:Y:S05]  /*1a50*/  @!P0 BRA `(.L_x_27) ;  /* 0x0000006c00e48947 */ /* 0x008fea0003800000 */
.L_x_26:
[----:B------:R3:W-:Y:S01]  /*1a60*/  @!P3 SYNCS.ARRIVE.TRANS64 RZ, [UR33], R2 ;  /* 0x00000002ffffb9a7 */ /* 0x0007e20008000021 */
[----:B------:R-:W-:-:S04]  /*1a70*/  ULOP3.LUT UR5, UR30, 0x2, URZ, 0xfc, !UPT ;  /* 0x000000021e057892 */ /* 0x000fc8000f8efcff */
[----:B------:R-:W-:-:S09]  /*1a80*/  UISETP.NE.AND UP0, UPT, UR5, 0x2, UPT ;  /* 0x000000020500788c */ /* 0x000fd2000bf05270 */
[----:B------:R-:W-:Y:S05]  /*1a90*/  BRA.U UP0, `(.L_x_28) ;  /* 0x0000000100047547 */ /* 0x000fea000b800000 */
[----:B-1----:R-:W-:Y:S05]  /*1aa0*/  BPT.TRAP 0x1 ;  /* 0x000000040000795c */ /* 0x002fea0000300000 */
.L_x_28:
[----:B------:R-:W-:Y:S04]  /*1ab0*/  BSSY.RECONVERGENT B0, `(.L_x_29) ;  /* 0x0000003000007945 */ /* 0x000fe80003800200 */
[----:B------:R-:W-:Y:S05]  /*1ac0*/  @P2 BRA `(.L_x_30) ;  /* 0x0000000000042947 */ /* 0x000fea0003800000 */
[----:B-1----:R-:W-:Y:S05]  /*1ad0*/  BPT.TRAP 0x1 ;  /* 0x000000040000795c */ /* 0x002fea0000300000 */
.L_x_30:
[----:B-1----:R-:W-:Y:S05]  /*1ae0*/  BSYNC.RECONVERGENT B0 ;  /* 0x0000000000007941 */ /* 0x002fea0003800200 */
.L_x_29:
[----:B------:R-:W-:Y:S02]  /*1af0*/  UIADD3 UR5, UPT, UPT, UR4, 0x1, URZ ;  /* 0x0000000104057890 */ /* 0x000fe4000fffe0ff */
[----:B------:R-:W-:Y:S02]  /*1b00*/  USHF.L.U32 UR4, UR4, 0xe, URZ ;  /* 0x0000000e04047899 */ /* 0x000fe400080006ff */
[----:B------:R-:W-:Y:S02]  /*1b10*/  UISETP.NE.AND UP0, UPT, UR5, 0x4, UPT ;  /* 0x000000040500788c */ /* 0x000fe4000bf05270 */
[----:B------:R-:W-:Y:S02]  /*1b20*/  USHF.L.U32 UR34, UR21, 0x7, URZ ;  /* 0x0000000715227899 */ /* 0x000fe400080006ff */
[----:B------:R-:W-:Y:S02]  /*1b30*/  USEL UR6, URZ, 0x1, UP0 ;  /* 0x00000001ff067887 */ /* 0x000fe40008000000 */
[----:B------:R-:W-:-:S02]  /*1b40*/  USEL UR22, UR5, URZ, UP0 ;  /* 0x000000ff05167287 */ /* 0x000fc40008000000 */
[----:B------:R-:W-:Y:S02]  /*1b50*/  UIADD3 UR14, UP0, UPT, UR40, 0x180, URZ ;  /* 0x00000180280e7890 */ /* 0x000fe4000ff1e0ff */
[----:B------:R-:W-:Y:S01]  /*1b60*/  ULOP3.LUT UR8, UR4, UR29, URZ, 0xfc, !UPT ;  /* 0x0000001d04087292 */ /* 0x000fe2000f8efcff */
[----:B------:R-:W-:Y:S01]  /*1b70*/  LOP3.LUT R12, R12, UR6, RZ, 0x3c, !PT ;  /* 0x000000060c0c7c12 */ /* 0x000fe2000f8e3cff */
[----:B------:R-:W-:Y:S02]  /*1b80*/  UIADD3 UR21, UPT, UPT, UR21, 0x1, URZ ;  /* 0x0000000115157890 */ /* 0x000fe4000fffe0ff */
[----:B------:R-:W-:Y:S01]  /*1b90*/  UIADD3 UR6, UP1, UPT, UR40, 0x80, URZ ;  /* 0x0000008028067890 */ /* 0x000fe2000ff3e0ff */
[----:B--2---:R-:W-:Y:S01]  /*1ba0*/  SHF.L.U32 R0, R12, 0x1f, RZ ;  /* 0x0000001f0c007819 */ /* 0x004fe200000006ff */
[----:B------:R-:W-:Y:S02]  /*1bb0*/  UIADD3 UR24, UPT, UPT, UR13, UR4, URZ ;  /* 0x000000040d187290 */ /* 0x000fe4000fffe0ff */
[----:B------:R-:W-:-:S02]  /*1bc0*/  UIADD3.X UR15, UPT, UPT, URZ, UR41, URZ, UP0, !UPT ;  /* 0x00000029ff0f7290 */ /* 0x000fc400087fe4ff */
[----:B------:R-:W-:Y:S02]  /*1bd0*/  ULEA UR8, UR8, UR13, 0x1 ;  /* 0x0000000d08087291 */ /* 0x000fe4000f8e08ff */
[----:B------:R-:W-:Y:S02]  /*1be0*/  ULEA UR5, UR22, UR13, 0x3 ;  /* 0x0000000d16057291 */ /* 0x000fe4000f8e18ff */
[----:B------:R-:W-:Y:S02]  /*1bf0*/  UISETP.NE.AND UP0, UPT, UR21, UR23, UPT ;  /* 0x000000171500728c */ /* 0x000fe4000bf05270 */
[----:B------:R-:W-:Y:S02]  /*1c00*/  UIADD3.X UR7, UPT, UPT, URZ, UR41, URZ, UP1, !UPT ;  /* 0x00000029ff077290 */ /* 0x000fe40008ffe4ff */
[----:B------:R-:W-:Y:S02]  /*1c10*/  UIADD3 UR32, UPT, UPT, UR24, 0x4400, URZ ;  /* 0x0000440018207890 */ /* 0x000fe4000fffe0ff */
[----:B------:R-:W-:Y:S01]  /*1c20*/  UIADD3 UR26, UPT, UPT, UR34, 0x40, URZ ;  /* 0x00000040221a7890 */ /* 0x000fe2000fffe0ff */
[----:B------:R4:W1:Y:S01]  /*1c30*/  SYNCS.PHASECHK.TRANS64.TRYWAIT P0, [UR5+0x20], R0 ;  /* 0x00002000ff0075a7 */ /* 0x0008620008001105 */
[----:B------:R-:W-:-:S02]  /*1c40*/  UIADD3 UR24, UPT, UPT, UR24, 0x6400, URZ ;  /* 0x0000640018187890 */ /* 0x000fc4000fffe0ff */
[----:B------:R-:W-:Y:S02]  /*1c50*/  UIADD3 UR16, UPT, UPT, UR8, 0x14400, URZ ;  /* 0x0001440008107890 */ /* 0x000fe4000fffe0ff */
[----:B------:R-:W-:Y:S01]  /*1c60*/  UIADD3 UR8, UPT, UPT, UR8, 0x18400, URZ ;  /* 0x0001840008087890 */ /* 0x000fe2000fffe0ff */
[----:B------:R-:W-:Y:S01]  /*1c70*/  UMOV UR38, 0x0 ;  /* 0x0000000000267882 */ /* 0x000fe20000000000 */
[----:B------:R-:W-:Y:S01]  /*1c80*/  UMOV UR39, 0x10000000 ;  /* 0x1000000000277882 */ /* 0x000fe20000000000 */
[----:B------:R-:W-:Y:S01]  /*1c90*/  UMOV UR25, UR33 ;  /* 0x0000002100197c82 */ /* 0x000fe20008000000 */
[----:B------:R-:W-:Y:S01]  /*1ca0*/  UMOV UR27, UR35 ;  /* 0x00000023001b7c82 */ /* 0x000fe20008000000 */
[----:B------:R-:W-:Y:S01]  /*1cb0*/  UMOV UR28, UR36 ;  /* 0x00000024001c7c82 */ /* 0x000fe20008000000 */
[----:B------:R-:W-:Y:S01]  /*1cc0*/  UMOV UR5, 0xf0000 ;  /* 0x000f000000057882 */ /* 0x000fe20000000000 */
[----:B------:R-:W-:Y:S01]  /*1cd0*/  UMOV UR17, UR33 ;  /* 0x0000002100117c82 */ /* 0x000fe20008000000 */
[----:B------:R-:W-:Y:S01]  /*1ce0*/  UMOV UR20, UR36 ;  /* 0x0000002400147c82 */ /* 0x000fe20008000000 */
[----:B------:R-:W-:Y:S01]  /*1cf0*/  UMOV UR18, UR34 ;  /* 0x0000002200127c82 */ /* 0x000fe20008000000 */
[----:B------:R-:W-:Y:S01]  /*1d00*/  UTMALDG.3D [UR32], [UR6], desc[UR38] ;  /* 0x00002620060075b4 */ /* 0x000fe20008011000 */
[----:B------:R-:W-:Y:S01]  /*1d10*/  UMOV UR11, UR19 ;  /* 0x00000013000b7c82 */ /* 0x000fe20008000000 */
[----:B------:R-:W-:Y:S01]  /*1d20*/  UMOV UR12, UR36 ;  /* 0x00000024000c7c82 */ /* 0x000fe20008000000 */
[----:B------:R-:W-:Y:S01]  /*1d30*/  UMOV UR9, UR33 ;  /* 0x0000002100097c82 */ /* 0x000fe20008000000 */
[----:B------:R-:W-:Y:S01]  /*1d40*/  UMOV UR10, UR26 ;  /* 0x0000001a000a7c82 */ /* 0x000fe20008000000 */
[----:B------:R-:W-:Y:S01]  /*1d50*/  UMOV UR4, UR22 ;  /* 0x0000001600047c82 */ /* 0x000fe20008000000 */
[----:B------:R-:W-:Y:S01]  /*1d60*/  UTMALDG.3D [UR24], [UR6], desc[UR38] ;  /* 0x00002618060075b4 */ /* 0x000fe20008011000 */
[----:B------:R-:W-:Y:S01]  /*1d70*/  UTMALDG.3D.MULTICAST [UR16], [UR14], UR5, desc[UR38] ;  /* 0x000026100e0073b4 */ /* 0x000fe20008011805 */
[----:B------:R2:W-:Y:S02]  /*1d80*/  UTMALDG.3D.MULTICAST [UR8], [UR14], UR5, desc[UR38] ;  /* 0x000026080e0073b4 */ /* 0x0005e40008011805 */
[----:B--2---:R-:W-:Y:S01]  /*1d90*/  UMOV UR14, UR23 ;  /* 0x00000017000e7c82 */ /* 0x004fe20008000000 */
[----:B----4-:R-:W-:Y:S05]  /*1da0*/  BRA.U UP0, `(.L_x_31) ;  /* 0xfffffffd00147547 */ /* 0x010fea000b83ffff */
.L_x_25:
[----:B------:R-:W-:Y:S01]  /*1db0*/  ULEA UR4, UR22, UR13, 0x3 ;  /* 0x0000000d16047291 */ /* 0x000fe2000f8e18ff */
[----:B--2---:R-:W-:Y:S01]  /*1dc0*/  SHF.L.U32 R0, R12, 0x1f, RZ ;  /* 0x0000001f0c007819 */ /* 0x004fe200000006ff */
[----:B------:R-:W-:Y:S01]  /*1dd0*/  @!P1 SYNCS.ARRIVE.TRANS64.A1T0 RZ, [UR13+0x88], RZ ;  /* 0x000088ffffff99a7 */ /* 0x000fe2000810000d */
[----:B------:R-:W-:-:S06]  /*1de0*/  UISETP.GT.AND UP0, UPT, UR46, UR45, UPT ;  /* 0x0000002d2e00728c */ /* 0x000fcc000bf04270 */
[----:B-1-3--:R1:W2:Y:S03]  /*1df0*/  SYNCS.PHASECHK.TRANS64.TRYWAIT P0, [UR4+0x20], R0 ;  /* 0x00002000ff0075a7 */ /* 0x00a2a60008001104 */
[----:B------:R-:W-:Y:S05]  /*1e00*/  BRA.U !UP0, `(.L_x_32) ;  /* 0x0000000108f07547 */ /* 0x000fea000b800000 */
[----:B------:R-:W-:Y:S01]  /*1e10*/  UIADD3 UR15, UPT, UPT, UR48, UR14, URZ ;  /* 0x0000000e300f7290 */ /* 0x000fe2000fffe0ff */
[----:B------:R-:W-:-:S11]  /*1e20*/  UMOV UR4, UR22 ;  /* 0x0000001600047c82 */ /* 0x000fd60008000000 */
.L_x_38:
[----:B------:R-:W-:Y:S01]  /*1e30*/  ULEA UR33, UR4, UR13, 0x3 ;  /* 0x0000000d04217291 */ /* 0x000fe2000f8e18ff */
[----:B--2---:R-:W-:Y:S01]  /*1e40*/  @!P3 MOV R2, 0xc000 ;  /* 0x0000c0000002b802 */ /* 0x004fe20000000f00 */
[----:B--2-4-:R-:W-:Y:S10]  /*1e50*/  @P0 BRA `(.L_x_33) ;  /* 0x00000000000c0947 */ /* 0x014ff40003800000 */
[----:B------:R-:W-:-:S04]  /*1e60*/  SHF.L.U32 R3, R12, 0x1f, RZ ;  /* 0x0000001f0c037819 */ /* 0x000fc800000006ff */
[----:B------:R-:W2:Y:S02]  /*1e70*/  SYNCS.PHASECHK.TRANS64.TRYWAIT P0, [UR33+0x20], R3 ;  /* 0x00002003ff0075a7 */ /* 0x000ea40008001121 */
[----:B--2---:R-:W-:Y:S05]  /*1e80*/  @!P0 BRA `(.L_x_34) ;  /* 0x0000006800f08947 */ /* 0x004fea0003800000 */
.L_x_33:
[----:B------:R2:W-:Y:S01]  /*1e90*/  @!P3 SYNCS.ARRIVE.TRANS64 RZ, [UR33], R2 ;  /* 0x00000002ffffb9a7 */ /* 0x0005e20008000021 */
[----:B------:R-:W-:-:S04]  /*1ea0*/  ULOP3.LUT UR5, UR30, 0x2, URZ, 0xfc, !UPT ;  /* 0x000000021e057892 */ /* 0x000fc8000f8efcff */
[----:B------:R-:W-:-:S09]  /*1eb0*/  UISETP.NE.AND UP0, UPT, UR5, 0x2, UPT ;  /* 0x000000020500788c */ /* 0x000fd2000bf05270 */
[----:B------:R-:W-:Y:S05]  /*1ec0*/  BRA.U UP0, `(.L_x_35) ;  /* 0x0000000100047547 */ /* 0x000fea000b800000 */
[----:B------:R-:W-:Y:S05]  /*1ed0*/  BPT.TRAP 0x1 ;  /* 0x000000040000795c */ /* 0x000fea0000300000 */
.L_x_35:
[----:B------:R-:W-:Y:S04]  /*1ee0*/  BSSY.RECONVERGENT B0, `(.L_x_36) ;  /* 0x0000003000007945 */ /* 0x000fe80003800200 */
[----:B------:R-:W-:Y:S05]  /*1ef0*/  @P2 BRA `(.L_x_37) ;  /* 0x0000000000042947 */ /* 0x000fea0003800000 */
[----:B------:R-:W-:Y:S05]  /*1f00*/  BPT.TRAP 0x1 ;  /* 0x000000040000795c */ /* 0x000fea0000300000 */
.L_x_37:
[----:B------:R-:W-:Y:S05]  /*1f10*/  BSYNC.RECONVERGENT B0 ;  /* 0x0000000000007941 */ /* 0x000fea0003800200 */
.L_x_36:
[----:B------:R-:W-:Y:S02]  /*1f20*/  UIADD3 UR5, UPT, UPT, UR4, 0x1, URZ ;  /* 0x0000000104057890 */ /* 0x000fe4000fffe0ff */
[----:B------:R-:W-:Y:S02]  /*1f30*/  USHF.L.U32 UR7, UR4, 0xe, URZ ;  /* 0x0000000e04077899 */ /* 0x000fe400080006ff */
[----:B------:R-:W-:Y:S02]  /*1f40*/  UISETP.NE.AND UP0, UPT, UR5, 0x4, UPT ;  /* 0x000000040500788c */ /* 0x000fe4000bf05270 */
[----:B------:R-:W-:Y:S02]  /*1f50*/  ULOP3.LUT UR8, UR7, UR29, URZ, 0xfc, !UPT ;  /* 0x0000001d07087292 */ /* 0x000fe4000f8efcff */
[----:B------:R-:W-:Y:S02]  /*1f60*/  USEL UR6, URZ, 0x1, UP0 ;  /* 0x00000001ff067887 */ /* 0x000fe40008000000 */
[----:B------:R-:W-:-:S02]  /*1f70*/  USEL UR22, UR5, URZ, UP0 ;  /* 0x000000ff05167287 */ /* 0x000fc40008000000 */
[----:B------:R-:W-:Y:S02]  /*1f80*/  UIADD3 UR4, UP1, UPT, UR40, 0x80, URZ ;  /* 0x0000008028047890 */ /* 0x000fe4000ff3e0ff */
[----:B------:R-:W-:Y:S01]  /*1f90*/  ULEA UR5, UR22, UR13, 0x3 ;  /* 0x0000000d16057291 */ /* 0x000fe2000f8e18ff */
[----:B------:R-:W-:Y:S01]  /*1fa0*/  LOP3.LUT R12, R12, UR6, RZ, 0x3c, !PT ;  /* 0x000000060c0c7c12 */ /* 0x000fe2000f8e3cff */
[----:B------:R-:W-:Y:S02]  /*1fb0*/  UIADD3 UR24, UPT, UPT, UR13, UR7, URZ ;  /* 0x000000070d187290 */ /* 0x000fe4000fffe0ff */
[----:B------:R-:W-:Y:S01]  /*1fc0*/  USHF.L.U32 UR34, UR14, 0x7, URZ ;  /* 0x000000070e227899 */ /* 0x000fe200080006ff */
[----:B-1----:R-:W-:Y:S01]  /*1fd0*/  SHF.L.U32 R0, R12, 0x1f, RZ ;  /* 0x0000001f0c007819 */ /* 0x002fe200000006ff */
[----:B------:R-:W-:Y:S02]  /*1fe0*/  UIADD3 UR6, UP0, UPT, UR40, 0x180, URZ ;  /* 0x0000018028067890 */ /* 0x000fe4000ff1e0ff */
[----:B------:R-:W-:Y:S01]  /*1ff0*/  ULEA UR8, UR8, UR13, 0x1 ;  /* 0x0000000d08087291 */ /* 0x000fe2000f8e08ff */
[----:B------:R3:W4:Y:S01]  /*2000*/  SYNCS.PHASECHK.TRANS64.TRYWAIT P0, [UR5+0x20], R0 ;  /* 0x00002000ff0075a7 */ /* 0x0007220008001105 */
[----:B------:R-:W-:-:S02]  /*2010*/  UIADD3.X UR5, UPT, UPT, URZ, UR41, URZ, UP1, !UPT ;  /* 0x00000029ff057290 */ /* 0x000fc40008ffe4ff */
[----:B------:R-:W-:Y:S02]  /*2020*/  UIADD3 UR32, UPT, UPT, UR24, 0x4400, URZ ;  /* 0x0000440018207890 */ /* 0x000fe4000fffe0ff */
[----:B------:R-:W-:Y:S02]  /*2030*/  UIADD3 UR26, UPT, UPT, UR34, 0x40, URZ ;  /* 0x00000040221a7890 */ /* 0x000fe4000fffe0ff */
[----:B------:R-:W-:Y:S02]  /*2040*/  UIADD3 UR24, UPT, UPT, UR24, 0x6400, URZ ;  /* 0x0000640018187890 */ /* 0x000fe4000fffe0ff */
[----:B------:R-:W-:Y:S02]  /*2050*/  UIADD3.X UR7, UPT, UPT, URZ, UR41, URZ, UP0, !UPT ;  /* 0x00000029ff077290 */ /* 0x000fe400087fe4ff */
        /* <DEDUP_REMOVED lines=16> */
[----:B------:R-:W-:Y:S01]  /*2160*/  UIADD3 UR14, UPT, UPT, UR14, 0x1, URZ ;  /* 0x000000010e0e7890 */ /* 0x000fe2000fffe0ff */
[----:B------:R1:W-:Y:S03]  /*2170*/  UTMALDG.3D [UR24], [UR4], desc[UR38] ;  /* 0x00002618040075b4 */ /* 0x0003e60008011000 */
[----:B------:R-:W-:Y:S01]  /*2180*/  UISETP.NE.AND UP0, UPT, UR14, UR15, UPT ;  /* 0x0000000f0e00728c */ /* 0x000fe2000bf05270 */
[----:B------:R3:W-:Y:S01]  /*2190*/  UTMALDG.3D.MULTICAST [UR16], [UR6], UR21, desc[UR38] ;  /* 0x00002610060073b4 */ /* 0x0007e20008011815 */
[----:B------:R3:W-:Y:S01]  /*21a0*/  UTMALDG.3D.MULTICAST [UR8], [UR6], UR21, desc[UR38] ;  /* 0x00002608060073b4 */ /* 0x0007e20008011815 */
[----:B-1----:R-:W-:-:S06]  /*21b0*/  UMOV UR4, UR22 ;  /* 0x0000001600047c82 */ /* 0x002fcc0008000000 */
[----:B---3--:R-:W-:Y:S05]  /*21c0*/  BRA.U UP0, `(.L_x_38) ;  /* 0xfffffffd00187547 */ /* 0x008fea000b83ffff */
.L_x_32:
[C---:B------:R-:W-:Y:S01]  /*21d0*/  LEA R3, R11.reuse, UR13, 0x3 ;  /* 0x0000000d0b037c11 */ /* 0x040fe2000f8e18ff */
[----:B------:R-:W-:Y:S01]  /*21e0*/  NOP ;  /* 0x0000000000007918 */ /* 0x000fe20000000000 */
[----:B-1----:R-:W-:Y:S02]  /*21f0*/  SHF.L.U32 R0, R10, 0x1f, RZ ;  /* 0x0000001f0a007819 */ /* 0x002fe400000006ff */
[----:B------:R-:W-:Y:S02]  /*2200*/  LEA R4, R11, UR13, 0x4 ;  /* 0x0000000d0b047c11 */ /* 0x000fe4000f8e20ff */
[----:B--2-4-:R-:W1:Y:S02]  /*2210*/  SYNCS.PHASECHK.TRANS64.TRYWAIT P0, [R3+URZ+0x90], R0 ;  /* 0x00009000030075a7 */ /* 0x014e6400080011ff */
[----:B-1----:R-:W-:Y:S05]  /*2220*/  @!P0 BRA `(.L_x_39) ;  /* 0x0000006800208947 */ /* 0x002fea0003800000 */
.L_x_141:
[----:B------:R-:W2:Y:S01]  /*2230*/  LDS.128 R4, [R4+0x120] ;  /* 0x0001200004047984 */ /* 0x000ea20000000c00 */
[----:B------:R-:W-:Y:S01]  /*2240*/  UISETP.GE.AND UP0, UPT, UR42, 0x1, UPT ;  /* 0x000000012a00788c */ /* 0x000fe2000bf06270 */
[----:B------:R-:W-:Y:S01]  /*2250*/  @!PT LDS RZ, [RZ] ;  /* 0x00000000fffff984 */ /* 0x000fe20000000800 */
[----:B------:R-:W-:Y:S01]  /*2260*/  @!PT LDS RZ, [RZ] ;  /* 0x00000000fffff984 */ /* 0x000fe20000000800 */
[----:B------:R-:W-:Y:S01]  /*2270*/  @!PT LDS RZ, [RZ] ;  /* 0x00000000fffff984 */ /* 0x000fe20000000800 */
[----:B------:R-:W-:Y:S01]  /*2280*/  @!PT LDS RZ, [RZ] ;  /* 0x00000000fffff984 */ /* 0x000fe20000000800 */
[----:B------:R3:W-:Y:S06]  /*2290*/  MEMBAR.ALL.CTA ;  /* 0x0000000000007992 */ /* 0x0007ec0000008000 */
[----:B---3--:R-:W3:Y:S01]  /*22a0*/  FENCE.VIEW.ASYNC.S ;  /* 0x00000000000073c6 */ /* 0x008ee20000000000 */
[----:B--2---:R-:W-:-:S13]  /*22b0*/  LOP3.LUT P0, RZ, R6, 0x1, RZ, 0xc0, !PT ;  /* 0x0000000106ff7812 */ /* 0x004fda000780c0ff */
[----:B---3--:R-:W-:Y:S01]  /*22c0*/  VOTEU.ANY UP1, P0 ;  /* 0x0000000000ff7886 */ /* 0x008fe20000020100 */
[----:B------:R-:W-:-:S13]  /*22d0*/  PLOP3.LUT P0, PT, PT, PT, UP1, 0x80, 0x8 ;  /* 0x000000000008781c */ /* 0x000fda0003f0f018 */
[----:B-1----:R-:W-:Y:S02]  /*22e0*/  @P0 LOP3.LUT R0, R5, 0xffff, RZ, 0xc0, !PT ;  /* 0x0000ffff05000812 */ /* 0x002fe400078ec0ff */
[----:B------:R-:W-:Y:S02]  /*22f0*/  @P0 MOV R2, R4 ;  /* 0x0000000400020202 */ /* 0x000fe40000000f00 */
[----:B------:R-:W-:Y:S01]  /*2300*/  @P0 R2UR UR5, R0 ;  /* 0x00000000000502ca */ /* 0x000fe200000e0000 */
[----:B------:R-:W-:Y:S01]  /*2310*/  VIADD R0, R3, 0xa0 ;  /* 0x000000a003007836 */ /* 0x000fe20000000000 */
[----:B------:R-:W-:Y:S02]  /*2320*/  @P0 SHF.R.U32.HI R4, RZ, 0x10, R5 ;  /* 0x00000010ff040819 */ /* 0x000fe40000011605 */
[----:B------:R-:W-:Y:S02]  /*2330*/  @P0 R2UR UR6, R2 ;  /* 0x00000000020602ca */ /* 0x000fe400000e0000 */
[----:B------:R-:W-:-:S02]  /*2340*/  PRMT R0, RZ, 0x654, R0 ;  /* 0x00000654ff007816 */ /* 0x000fc40000000000 */
[----:B------:R-:W-:Y:S02]  /*2350*/  @P0 R2UR UR4, R4 ;  /* 0x00000000040402ca */ /* 0x000fe400000e0000 */
[----:B------:R1:W-:Y:S03]  /*2360*/  SYNCS.ARRIVE.TRANS64.RED.A1T0 RZ, [R0+URZ], RZ ;  /* 0x000000ff00ff79a7 */ /* 0x0003e600081004ff */
[----:B------:R-:W-:-:S04]  /*2370*/  @UP1 UMOV UR31, UR5 ;  /* 0x00000005001f1c82 */ /* 0x000fc80008000000 */
[----:B------:R-:W-:-:S04]  /*2380*/  @UP1 UMOV UR37, UR6 ;  /* 0x0000000600251c82 */ /* 0x000fc80008000000 */
[----:B------:R-:W-:Y:S01]  /*2390*/  @UP1 UMOV UR36, UR4 ;  /* 0x0000000400241c82 */ /* 0x000fe20008000000 */
[----:B------:R-:W-:Y:S05]  /*23a0*/  BRA.U !UP0, `(.L_x_40) ;  /* 0x0000000108d47547 */ /* 0x000fea000b800000 */
[----:B------:R-:W2:Y:S01]  /*23b0*/  LDCU.128 UR16, c[0x0][0xb10] ;  /* 0x00016200ff1077ac */ /* 0x000ea20008000c00 */
[----:B------:R-:W3:Y:S01]  /*23c0*/  LDCU UR12, c[0x0][0xb20] ;  /* 0x00016400ff0c77ac */ /* 0x000ee20008000800 */
[----:B------:R-:W4:Y:S01]  /*23d0*/  LDCU UR24, c[0x0][0xb0c] ;  /* 0x00016180ff1877ac */ /* 0x000f220008000800 */
[----:B------:R-:W1:Y:S01]  /*23e0*/  LDCU.64 UR8, c[0x0][0xb28] ;  /* 0x00016500ff0877ac */ /* 0x000e620008000a00 */
[----:B------:R-:W-:Y:S02]  /*23f0*/  UISETP.NE.AND UP3, UPT, UR42, 0x1, UPT ;  /* 0x000000012a00788c */ /* 0x000fe4000bf65270 */
[----:B--2---:R-:W-:Y:S02]  /*2400*/  UIMAD.WIDE.U32 UR6, UR43, UR19, URZ ;  /* 0x000000132b0672a5 */ /* 0x004fe4000f8e00ff */
[----:B------:R-:W-:Y:S02]  /*2410*/  UIMAD.WIDE.U32 UR4, UR44, UR16, URZ ;  /* 0x000000102c0472a5 */ /* 0x000fe4000f8e00ff */
[----:B------:R-:W-:-:S02]  /*2420*/  UISETP.NE.AND UP0, UPT, UR18, 0x1, UPT ;  /* 0x000000011200788c */ /* 0x000fc4000bf05270 */
[----:B------:R-:W-:Y:S01]  /*2430*/  UIMAD.WIDE.U32 UR20, UR31, UR19, URZ ;  /* 0x000000131f1472a5 */ /* 0x000fe2000f8e00ff */
[----:B------:R-:W-:Y:S02]  /*2440*/  UMOV UR6, UR7 ;  /* 0x0000000700067c82 */ /* 0x000fe40008000000 */
[----:B------:R-:W-:Y:S01]  /*2450*/  UMOV UR4, UR5 ;  /* 0x0000000500047c82 */ /* 0x000fe20008000000 */
[----:B---3--:R-:W-:Y:S02]  /*2460*/  USHF.R.U32.HI UR6, URZ, UR12, UR6 ;  /* 0x0000000cff067299 */ /* 0x008fe40008011606 */
[----:B----4-:R-:W-:Y:S02]  /*2470*/  UISETP.NE.AND UP2, UPT, UR24, 0x1, UPT ;  /* 0x000000011800788c */ /* 0x010fe4000bf45270 */
[----:B------:R-:W-:Y:S02]  /*2480*/  USHF.R.U32.HI UR4, URZ, UR17, UR4 ;  /* 0x00000011ff047299 */ /* 0x000fe40008011604 */
[----:B------:R-:W-:-:S02]  /*2490*/  USEL UR5, UR43, UR6, !UP0 ;  /* 0x000000062b057287 */ /* 0x000fc4000c000000 */
[----:B------:R-:W-:Y:S02]  /*24a0*/  USEL UR6, UR44, UR4, !UP2 ;  /* 0x000000042c067287 */ /* 0x000fe4000d000000 */
[----:B-1----:R-:W-:Y:S01]  /*24b0*/  UIMAD.WIDE.U32 UR10, UR5, UR8, URZ ;  /* 0x00000008050a72a5 */ /* 0x002fe2000f8e00ff */
[----:B------:R-:W-:Y:S01]  /*24c0*/  UMOV UR4, UR21 ;  /* 0x0000001500047c82 */ /* 0x000fe20008000000 */
[----:B------:R-:W-:Y:S02]  /*24d0*/  UIMAD.WIDE.U32 UR14, UR37, UR16, URZ ;  /* 0x00000010250e72a5 */ /* 0x000fe4000f8e00ff */
[----:B------:R-:W-:-:S03]  /*24e0*/  UIMAD.WIDE.U32 UR20, UR6, UR8, URZ ;  /* 0x00000008061472a5 */ /* 0x000fc6000f8e00ff */
[----:B------:R-:W-:Y:S01]  /*24f0*/  UMOV UR10, UR11 ;  /* 0x0000000b000a7c82 */ /* 0x000fe20008000000 */
[----:B------:R-:W-:Y:S02]  /*2500*/  USHF.R.U32.HI UR4, URZ, UR12, UR4 ;  /* 0x0000000cff047299 */ /* 0x000fe40008011604 */
[----:B------:R-:W-:Y:S01]  /*2510*/  @UP3 USHF.R.U32.HI UR5, URZ, UR9, UR10 ;  /* 0x00000009ff053299 */ /* 0x000fe2000801160a */
[----:B------:R-:W-:Y:S01]  /*2520*/  UMOV UR14, UR15 ;  /* 0x0000000f000e7c82 */ /* 0x000fe20008000000 */
[----:B------:R-:W-:Y:S01]  /*2530*/  UMOV UR20, UR21 ;  /* 0x0000001500147c82 */ /* 0x000fe20008000000 */
[----:B------:R-:W-:Y:S02]  /*2540*/  USHF.R.U32.HI UR17, URZ, UR17, UR14 ;  /* 0x00000011ff117299 */ /* 0x000fe4000801160e */
[----:B------:R-:W-:Y:S02]  /*2550*/  USEL UR4, UR31, UR4, !UP0 ;  /* 0x000000041f047287 */ /* 0x000fe4000c000000 */
[----:B------:R-:W-:-:S02]  /*2560*/  @UP3 USHF.R.U32.HI UR6, URZ, UR9, UR20 ;  /* 0x00000009ff063299 */ /* 0x000fc40008011614 */
[----:B------:R-:W-:Y:S02]  /*2570*/  UIMAD UR7, UR42, UR5, URZ ;  /* 0x000000052a0772a4 */ /* 0x000fe4000f8e02ff */
[----:B------:R-:W-:Y:S02]  /*2580*/  USEL UR5, UR37, UR17, !UP2 ;  /* 0x0000001125057287 */ /* 0x000fe4000d000000 */
[----:B------:R-:W-:Y:S02]  /*2590*/  UIMAD UR10, UR42, UR6, URZ ;  /* 0x000000062a0a72a4 */ /* 0x000fe4000f8e02ff */
[----:B------:R-:W-:Y:S02]  /*25a0*/  UISETP.GE.AND UP0, UPT, UR4, UR7, UPT ;  /* 0x000000070400728c */ /* 0x000fe4000bf06270 */
[----:B------:R-:W-:Y:S02]  /*25b0*/  UIMAD.WIDE.U32 UR14, UR4, UR8, URZ ;  /* 0x00000008040e72a5 */ /* 0x000fe4000f8e00ff */
[----:B------:R-:W-:-:S02]  /*25c0*/  UISETP.GE.OR UP0, UPT, UR5, UR10, UP0 ;  /* 0x0000000a0500728c */ /* 0x000fc40008706670 */
[----:B------:R-:W-:Y:S02]  /*25d0*/  UIMAD.WIDE.U32 UR10, UR5, UR8, URZ ;  /* 0x00000008050a72a5 */ /* 0x000fe4000f8e00ff */
[----:B------:R-:W-:Y:S01]  /*25e0*/  UIADD3 UR12, UPT, UPT, -UR4, URZ, URZ ;  /* 0x000000ff040c7290 */ /* 0x000fe2000fffe1ff */
[----:B------:R-:W-:Y:S01]  /*25f0*/  UMOV UR8, UR15 ;  /* 0x0000000f00087c82 */ /* 0x000fe20008000000 */
[----:B------:R-:W-:Y:S02]  /*2600*/  UIADD3 UR10, UPT, UPT, -UR5, URZ, URZ ;  /* 0x000000ff050a7290 */ /* 0x000fe4000fffe1ff */
[----:B------:R-:W-:-:S03]  /*2610*/  USHF.R.U32.HI UR8, URZ, UR9, UR8 ;  /* 0x00000009ff087299 */ /* 0x000fc60008011608 */
[----:B------:R-:W-:Y:S01]  /*2620*/  @!UP0 UMOV UR7, UR11 ;  /* 0x0000000b00078c82 */ /* 0x000fe20008000000 */
[----:B------:R-:W-:Y:S02]  /*2630*/  UIMAD UR12, UR18, UR12, UR31 ;  /* 0x0000000c120c72a4 */ /* 0x000fe4000f8e021f */
[----:B------:R-:W-:Y:S02]  /*2640*/  USEL UR8, UR4, UR8, !UP3 ;  /* 0x0000000804087287 */ /* 0x000fe4000d800000 */
[----:B------:R-:W-:Y:S02]  /*2650*/  @!UP0 USHF.R.U32.HI UR7, URZ, UR9, UR7 ;  /* 0x00000009ff078299 */ /* 0x000fe40008011607 */
[----:B------:R-:W-:Y:S02]  /*2660*/  UIADD3 UR9, UPT, UPT, -UR8, URZ, URZ ;  /* 0x000000ff08097290 */ /* 0x000fe4000fffe1ff */
[----:B------:R-:W-:Y:S02]  /*2670*/  @!UP0 USEL UR7, UR5, UR7, !UP3 ;  /* 0x0000000705078287 */ /* 0x000fe4000d800000 */
[----:B------:R-:W-:-:S02]  /*2680*/  UIMAD UR9, UR42, UR9, UR4 ;  /* 0x000000092a0972a4 */ /* 0x000fc4000f8e0204 */
[----:B------:R-:W-:Y:S02]  /*2690*/  @!UP0 UIADD3 UR8, UPT, UPT, UR8, -UR7, URZ ;  /* 0x8000000708088290 */ /* 0x000fe4000fffe0ff */
[----:B------:R-:W-:Y:S02]  /*26a0*/  @!UP0 UIMAD UR7, UR9, UR6, UR7 ;  /* 0x00000006090782a4 */ /* 0x000fe4000f8e0207 */
[----:B------:R-:W-:Y:S02]  /*26b0*/  @!UP0 UIMAD UR4, UR42, UR8, UR5 ;  /* 0x000000082a0482a4 */ /* 0x000fe4000f8e0205 */
[----:B------:R-:W-:Y:S02]  /*26c0*/  UIMAD UR6, UR24, UR10, UR37 ;  /* 0x0000000a180672a4 */ /* 0x000fe4000f8e0225 */
[----:B------:R-:W-:Y:S01]  /*26d0*/  UIMAD UR31, UR4, UR18, UR12 ;  /* 0x00000012041f72a4 */ /* 0x000fe2000f8e020c */
[----:B------:R-:W-:Y:S02]  /*26e0*/  @!UP0 UMOV UR5, UR7 ;  /* 0x0000000700058c82 */ /* 0x000fe40008000000 */
[----:B------:R-:W-:-:S12]  /*26f0*/  UIMAD UR37, UR5, UR24, UR6 ;  /* 0x00000018052572a4 */ /* 0x000fd8000f8e0206 */
.L_x_40:
[----:B------:R-:W2:Y:S02]  /*2700*/  LDCU UR4, c[0x0][0xb30] ;  /* 0x00016600ff0477ac */ /* 0x000ea40008000800 */
[----:B--2---:R-:W-:-:S09]  /*2710*/  UISETP.NE.AND UP0, UPT, UR4, 0x1, UPT ;  /* 0x000000010400788c */ /* 0x004fd2000bf05270 */
[----:B------:R-:W-:Y:S05]  /*2720*/  BRA.U UP0, `(.L_x_41) ;  /* 0x0000000100447547 */ /* 0x000fea000b800000 */
[----:B------:R-:W2:Y:S01]  /*2730*/  LDCU.128 UR8, c[0x0][0xb10] ;  /* 0x00016200ff0877ac */ /* 0x000ea20008000c00 */
[----:B------:R-:W3:Y:S01]  /*2740*/  LDCU UR12, c[0x0][0xb0c] ;  /* 0x00016180ff0c77ac */ /* 0x000ee20008000800 */
[----:B------:R-:W4:Y:S01]  /*2750*/  LDCU UR14, c[0x0][0xb20] ;  /* 0x00016400ff0e77ac */ /* 0x000f220008000800 */
[----:B--2---:R-:W-:Y:S02]  /*2760*/  UIMAD.WIDE.U32 UR6, UR37, UR8, URZ ;  /* 0x00000008250672a5 */ /* 0x004fe4000f8e00ff */
[----:B------:R-:W-:Y:S02]  /*2770*/  UIMAD.WIDE.U32 UR4, UR31, UR11, URZ ;  /* 0x0000000b1f0472a5 */ /* 0x000fe4000f8e00ff */
[----:B---3--:R-:W-:Y:S02]  /*2780*/  UISETP.NE.AND UP2, UPT, UR12, 0x1, UPT ;  /* 0x000000010c00788c */ /* 0x008fe4000bf45270 */
[----:B------:R-:W-:Y:S01]  /*2790*/  UISETP.NE.AND UP0, UPT, UR10, 0x1, UPT ;  /* 0x000000010a00788c */ /* 0x000fe2000bf05270 */
[----:B------:R-:W-:-:S02]  /*27a0*/  UMOV UR6, UR7 ;  /* 0x0000000700067c82 */ /* 0x000fc40008000000 */
[----:B------:R-:W-:Y:S01]  /*27b0*/  UMOV UR4, UR5 ;  /* 0x0000000500047c82 */ /* 0x000fe20008000000 */
[----:B------:R-:W-:Y:S02]  /*27c0*/  USHF.R.U32.HI UR9, URZ, UR9, UR6 ;  /* 0x00000009ff097299 */ /* 0x000fe40008011606 */
[----:B----4-:R-:W-:Y:S02]  /*27d0*/  USHF.R.U32.HI UR4, URZ, UR14, UR4 ;  /* 0x0000000eff047299 */ /* 0x010fe40008011604 */
[----:B------:R-:W-:Y:S02]  /*27e0*/  USEL UR5, UR37, UR9, !UP2 ;  /* 0x0000000925057287 */ /* 0x000fe4000d000000 */
[----:B------:R-:W-:-:S04]  /*27f0*/  USEL UR4, UR31, UR4, !UP0 ;  /* 0x000000041f047287 */ /* 0x000fc8000c000000 */
[----:B------:R-:W-:Y:S02]  /*2800*/  UIADD3 UR6, UPT, UPT, UR5, -UR4, URZ ;  /* 0x8000000405067290 */ /* 0x000fe4000fffe0ff */
[----:B------:R-:W-:Y:S02]  /*2810*/  UIADD3 UR4, UPT, UPT, -UR5, UR4, URZ ;  /* 0x0000000405047290 */ /* 0x000fe4000fffe1ff */
[----:B------:R-:W-:Y:S02]  /*2820*/  UIMAD UR31, UR6, UR10, UR31 ;  /* 0x0000000a061f72a4 */ /* 0x000fe4000f8e021f */
[----:B------:R-:W-:-:S12]  /*2830*/  UIMAD UR37, UR4, UR12, UR37 ;  /* 0x0000000c042572a4 */ /* 0x000fd8000f8e0225 */
.L_x_41:
[----:B------:R-:W-:Y:S01]  /*2840*/  VIADD R11, R11, 0x1 ;  /* 0x000000010b0b7836 */ /* 0x000fe20000000000 */
[----:B------:R-:W-:Y:S01]  /*2850*/  R2UR UR4, R47 ;  /* 0x000000002f0472ca */ /* 0x000fe200000e0000 */
[----:B------:R-:W-:Y:S01]  /*2860*/  UIADD3 UR24, UPT, UPT, UR37, UR63, URZ ;  /* 0x0000003f25187290 */ /* 0x000fe2000fffe0ff */
[----:B------:R-:W-:Y:S02]  /*2870*/  PLOP3.LUT P1, PT, PT, PT, PT, 0x80, 0x8 ;  /* 0x000000000008781c */ /* 0x000fe40003f2f070 */
[----:B------:R-:W-:-:S04]  /*2880*/  ISETP.NE.AND P0, PT, R11, 0x2, PT ;  /* 0x000000020b00780c */ /* 0x000fc80003f05270 */
[----:B-1----:R-:W-:Y:S02]  /*2890*/  SEL R0, RZ, 0x1, P0 ;  /* 0x00000001ff007807 */ /* 0x002fe40000000000 */
[----:B------:R-:W-:Y:S02]  /*28a0*/  SEL R11, R11, RZ, P0 ;  /* 0x000000ff0b0b7207 */ /* 0x000fe40000000000 */
[----:B------:R-:W-:Y:S01]  /*28b0*/  LOP3.LUT R10, R10, R0, RZ, 0x3c, !PT ;  /* 0x000000000a0a7212 */ /* 0x000fe200078e3cff */
[----:B------:R-:W-:Y:S01]  /*28c0*/  UIADD3 UR28, UPT, UPT, UR31, UR4, URZ ;  /* 0x000000041f1c7290 */ /* 0x000fe2000fffe0ff */
[----:B------:R-:W-:Y:S11]  /*28d0*/  BRA.U UP1, `(.L_x_42) ;  /* 0xffffffed01d87547 */ /* 0x000ff6000b83ffff */
[----:B------:R-:W-:Y:S01]  /*28e0*/  UIADD3 UR13, UPT, UPT, UR13, 0x20, URZ ;  /* 0x000000200d0d7890 */ /* 0x000fe2000fffe0ff */
[----:B------:R-:W-:-:S03]  /*28f0*/  SHF.L.U32 R2, R12, 0x1f, RZ ;  /* 0x0000001f0c027819 */ /* 0x000fc600000006ff */
[----:B------:R-:W-:-:S09]  /*2900*/  ULEA UR4, UR22, UR13, 0x3 ;  /* 0x0000000d16047291 */ /* 0x000fd2000f8e18ff */
[----:B------:R-:W1:Y:S02]  /*2910*/  SYNCS.PHASECHK.TRANS64.TRYWAIT P0, [UR4], R2 ;  /* 0x00000002ff0075a7 */ /* 0x000e640008001104 */
[----:B-1----:R-:W-:Y:S05]  /*2920*/  @!P0 BRA `(.L_x_43) ;  /* 0x0000006000748947 */ /* 0x002fea0003800000 */
.L_x_143:
[----:B------:R-:W-:-:S04]  /*2930*/  UIADD3 UR4, UPT, UPT, UR22, 0x1, URZ ;  /* 0x0000000116047890 */ /* 0x000fc8000fffe0ff */
[----:B------:R-:W-:-:S04]  /*2940*/  UISETP.NE.AND UP0, UPT, UR4, 0x4, UPT ;  /* 0x000000040400788c */ /* 0x000fc8000bf05270 */
[----:B------:R-:W-:Y:S02]  /*2950*/  USEL UR6, URZ, 0x1, UP0 ;  /* 0x00000001ff067887 */ /* 0x000fe40008000000 */
[----:B------:R-:W-:-:S04]  /*2960*/  USEL UR4, UR4, URZ, UP0 ;  /* 0x000000ff04047287 */ /* 0x000fc80008000000 */
[----:B------:R-:W-:Y:S01]  /*2970*/  ULEA UR5, UR4, UR13, 0x3 ;  /* 0x0000000d04057291 */ /* 0x000fe2000f8e18ff */
[----:B-1----:R-:W-:-:S04]  /*2980*/  LOP3.LUT R2, R12, UR6, RZ, 0x3c, !PT ;  /* 0x000000060c027c12 */ /* 0x002fc8000f8e3cff */
[----:B------:R-:W-:-:S04]  /*2990*/  SHF.L.U32 R3, R2, 0x1f, RZ ;  /* 0x0000001f02037819 */ /* 0x000fc800000006ff */
[----:B------:R-:W1:Y:S02]  /*29a0*/  SYNCS.PHASECHK.TRANS64.TRYWAIT P0, [UR5], R3 ;  /* 0x00000003ff0075a7 */ /* 0x000e640008001105 */
[----:B-1----:R-:W-:Y:S05]  /*29b0*/  @!P0 BRA `(.L_x_44) ;  /* 0x0000006000688947 */ /* 0x002fea0003800000 */
.L_x_145:
[----:B------:R-:W-:-:S04]  /*29c0*/  UIADD3 UR4, UPT, UPT, UR4, 0x1, URZ ;  /* 0x0000000104047890 */ /* 0x000fc8000fffe0ff */
[----:B------:R-:W-:-:S04]  /*29d0*/  UISETP.NE.AND UP0, UPT, UR4, 0x4, UPT ;  /* 0x000000040400788c */ /* 0x000fc8000bf05270 */
[----:B------:R-:W-:Y:S02]  /*29e0*/  USEL UR6, URZ, 0x1, UP0 ;  /* 0x00000001ff067887 */ /* 0x000fe40008000000 */
[----:B------:R-:W-:-:S04]  /*29f0*/  USEL UR4, UR4, URZ, UP0 ;  /* 0x000000ff04047287 */ /* 0x000fc80008000000 */
[----:B------:R-:W-:Y:S01]  /*2a00*/  ULEA UR5, UR4, UR13, 0x3 ;  /* 0x0000000d04057291 */ /* 0x000fe2000f8e18ff */
[----:B------:R-:W-:-:S04]  /*2a10*/  LOP3.LUT R2, R2, UR6, RZ, 0x3c, !PT ;  /* 0x0000000602027c12 */ /* 0x000fc8000f8e3cff */
[----:B-1----:R-:W-:-:S04]  /*2a20*/  SHF.L.U32 R3, R2, 0x1f, RZ ;  /* 0x0000001f02037819 */ /* 0x002fc800000006ff */
[----:B------:R-:W1:Y:S02]  /*2a30*/  SYNCS.PHASECHK.TRANS64.TRYWAIT P0, [UR5], R3 ;  /* 0x00000003ff0075a7 */ /* 0x000e640008001105 */
[----:B-1----:R-:W-:Y:S05]  /*2a40*/  @!P0 BRA `(.L_x_45) ;  /* 0x00000060005c8947 */ /* 0x002fea0003800000 */
.L_x_147:
[----:B------:R-:W-:-:S04]  /*2a50*/  UIADD3 UR4, UPT, UPT, UR4, 0x1, URZ ;  /* 0x0000000104047890 */ /* 0x000fc8000fffe0ff */
[----:B------:R-:W-:-:S04]  /*2a60*/  UISETP.NE.AND UP0, UPT, UR4, 0x4, UPT ;  /* 0x000000040400788c */ /* 0x000fc8000bf05270 */
[----:B------:R-:W-:Y:S02]  /*2a70*/  USEL UR5, URZ, 0x1, UP0 ;  /* 0x00000001ff057887 */ /* 0x000fe40008000000 */
[----:B------:R-:W-:-:S04]  /*2a80*/  USEL UR4, UR4, URZ, UP0 ;  /* 0x000000ff04047287 */ /* 0x000fc80008000000 */
[----:B------:R-:W-:Y:S01]  /*2a90*/  ULEA UR4, UR4, UR13, 0x3 ;  /* 0x0000000d04047291 */ /* 0x000fe2000f8e18ff */
[----:B------:R-:W-:-:S04]  /*2aa0*/  LOP3.LUT R2, R2, UR5, RZ, 0x3c, !PT ;  /* 0x0000000502027c12 */ /* 0x000fc8000f8e3cff */
[----:B------:R-:W-:Y:S01]  /*2ab0*/  SHF.L.U32 R2, R2, 0x1f, RZ ;  /* 0x0000001f02027819 */ /* 0x000fe200000006ff */
[----:B-1----:R-:W-:-:S07]  /*2ac0*/  IMAD.U32 R0, RZ, RZ, UR4 ;  /* 0x00000004ff007e24 */ /* 0x002fce000f8e00ff */
.L_x_46:
[----:B-1----:R1:W2:Y:S02]  /*2ad0*/  SYNCS.PHASECHK.TRANS64.TRYWAIT P0, [R0+URZ], R2 ;  /* 0x00000002000075a7 */ /* 0x0022a400080011ff */
[----:B--2---:R-:W-:Y:S05]  /*2ae0*/  @!P0 NANOSLEEP.SYNCS 0x989680 ;  /* 0x009896800000895d */ /* 0x004fea0003900000 */
[----:B------:R-:W2:Y:S02]  /*2af0*/  @!P0 SYNCS.PHASECHK.TRANS64 P0, [R0+URZ], R2 ;  /* 0x00000002000085a7 */ /* 0x000ea400080010ff */
[----:B--2---:R-:W-:Y:S05]  /*2b00*/  @P0 EXIT ;  /* 0x000000000000094d */ /* 0x004fea0003800000 */
[----:B------:R-:W-:Y:S05]  /*2b10*/  BRA `(.L_x_46) ;  /* 0xfffffffc00ec7947 */ /* 0x000fea000383ffff */
.L_x_22:
[----:B------:R-:W-:-:S04]  /*2b20*/  UISETP.NE.AND UP0, UPT, UR47, URZ, UPT ;  /* 0x000000ff2f00728c */ /* 0x000fc8000bf05270 */
[----:B------:R-:W-:-:S09]  /*2b30*/  UISETP.NE.OR UP0, UPT, UR18, 0x1, UP0 ;  /* 0x000000011200788c */ /* 0x000fd20008705670 */
[----:B------:R-:W-:Y:S05]  /*2b40*/  BRA.U UP0, `(.L_x_47) ;  /* 0x0000000500487547 */ /* 0x000fea000b800000 */
[----:B------:R-:W-:Y:S01]  /*2b50*/  ISETP.GE.U32.AND P2, PT, R0, 0x4, PT ;  /* 0x000000040000780c */ /* 0x000fe20003f46070 */
[----:B------:R-:W-:Y:S01]  /*2b60*/  IMAD.MOV.U32 R12, RZ, RZ, 0x1 ;  /* 0x00000001ff0c7424 */ /* 0x000fe200078e00ff */
[----:B------:R-:W-:Y:S02]  /*2b70*/  CS2R R10, SRZ ;  /* 0x00000000000a7805 */ /* 0x000fe4000001ff00 */
[----:B------:R-:W-:Y:S01]  /*2b80*/  CS2R R8, SRZ ;  /* 0x0000000000087805 */ /* 0x000fe2000001ff00 */
[----:B------:R-:W-:Y:S01]  /*2b90*/  UMOV UR6, 0x400 ;  /* 0x0000040000067882 */ /* 0x000fe20000000000 */
[----:B------:R-:W-:Y:S01]  /*2ba0*/  UMOV UR5, URZ ;  /* 0x000000ff00057c82 */ /* 0x000fe20008000000 */
[----:B------:R-:W-:-:S12]  /*2bb0*/  ULEA UR6, UR47, UR6, 0x18 ;  /* 0x000000062f067291 */ /* 0x000fd8000f8ec0ff */
.L_x_51:
[----:B------:R-:W-:Y:S02]  /*2bc0*/  LEA R2, R8, UR6, 0x3 ;  /* 0x0000000608027c11 */ /* 0x000fe4000f8e18ff */
[----:B------:R-:W-:-:S03]  /*2bd0*/  SHF.L.U32 R4, R9, 0x1f, RZ ;  /* 0x0000001f09047819 */ /* 0x000fc600000006ff */
[----:B------:R-:W-:Y:S01]  /*2be0*/  VIADD R5, R2, 0x100 ;  /* 0x0000010002057836 */ /* 0x000fe20000000000 */
[----:B------:R-:W2:Y:S02]  /*2bf0*/  SYNCS.PHASECHK.TRANS64.TRYWAIT P0, [R2+URZ+0xf0], R4 ;  /* 0x0000f004020075a7 */ /* 0x000ea400080011ff */
[----:B--2---:R-:W-:Y:S05]  /*2c00*/  @!P0 BRA `(.L_x_48) ;  /* 0x0000006000048947 */ /* 0x004fea0003800000 */
.L_x_148:
[----:B------:R-:W-:Y:S01]  /*2c10*/  ULEA UR4, UR5, UR6, 0x3 ;  /* 0x0000000605047291 */ /* 0x000fe2000f8e18ff */
[----:B--2---:R-:W-:Y:S01]  /*2c20*/  PRMT R2, RZ, 0x654, R5 ;  /* 0x00000654ff027816 */ /* 0x004fe20000000005 */
[----:B------:R-:W-:Y:S01]  /*2c30*/  @!P2 IMAD.MOV.U32 R4, RZ, RZ, 0x10 ;  /* 0x00000010ff04a424 */ /* 0x000fe200078e00ff */
[----:B------:R-:W-:Y:S01]  /*2c40*/  SHF.L.U32 R5, R12, 0x1f, RZ ;  /* 0x0000001f0c057819 */ /* 0x000fe200000006ff */
[----:B------:R-:W-:Y:S01]  /*2c50*/  UIADD3 UR7, UPT, UPT, UR4, 0x90, URZ ;  /* 0x0000009004077890 */ /* 0x000fe2000fffe0ff */
[----:B------:R2:W-:Y:S05]  /*2c60*/  SYNCS.ARRIVE.TRANS64.RED.A1T0 RZ, [R2+URZ], RZ ;  /* 0x000000ff02ff79a7 */ /* 0x0005ea00081004ff */
[----:B------:R-:W-:Y:S01]  /*2c70*/  IMAD.U32 R6, RZ, RZ, UR7 ;  /* 0x00000007ff067e24 */ /* 0x000fe2000f8e00ff */
[----:B------:R-:W3:Y:S04]  /*2c80*/  SYNCS.PHASECHK.TRANS64.TRYWAIT P0, [UR4+0xa0], R5 ;  /* 0x0000a005ff0075a7 */ /* 0x000ee80008001104 */
[----:B------:R-:W-:Y:S01]  /*2c90*/  PRMT R6, R0, 0x654, R6 ;  /* 0x0000065400067816 */ /* 0x000fe20000000006 */
[----:B--23--:R-:W-:Y:S06]  /*2ca0*/  @!P0 BRA `(.L_x_49) ;  /* 0x0000005c00f08947 */ /* 0x00cfec0003800000 */
.L_x_150:
[----:B------:R-:W-:Y:S01]  /*2cb0*/  ULEA UR8, UR5, UR6, 0x4 ;  /* 0x0000000605087291 */ /* 0x000fe2000f8e20ff */
[----:B------:R-:W-:Y:S01]  /*2cc0*/  SEL R3, R6, R3, !P2 ;  /* 0x0000000306037207 */ /* 0x000fe20005000000 */
[----:B------:R-:W-:Y:S01]  /*2cd0*/  UIADD3 UR9, UPT, UPT, UR4, 0x90, URZ ;  /* 0x0000009004097890 */ /* 0x000fe2000fffe0ff */
[----:B--2---:R-:W-:Y:S01]  /*2ce0*/  LEA R2, R11, UR6, 0x3 ;  /* 0x000000060b027c11 */ /* 0x004fe2000f8e18ff */
[----:B------:R-:W-:Y:S01]  /*2cf0*/  UIADD3 UR8, UPT, UPT, UR8, 0x120, URZ ;  /* 0x0000012008087890 */ /* 0x000fe2000fffe0ff */
[----:B------:R2:W-:Y:S01]  /*2d00*/  @!P2 SYNCS.ARRIVE.TRANS64.RED RZ, [R3+URZ], R4 ;  /* 0x0000000403ffa9a7 */ /* 0x0005e200080004ff */
[----:B------:R-:W-:Y:S01]  /*2d10*/  UIADD3 UR4, UPT, UPT, UR5, 0x1, URZ ;  /* 0x0000000105047890 */ /* 0x000fe2000fffe0ff */
[----:B------:R-:W-:-:S03]  /*2d20*/  VIADD R8, R8, 0x1 ;  /* 0x0000000108087836 */ /* 0x000fc60000000000 */
[----:B------:R-:W-:Y:S02]  /*2d30*/  UISETP.NE.AND UP0, UPT, UR4, 0x2, UPT ;  /* 0x000000020400788c */ /* 0x000fe4000bf05270 */
[----:B------:R-:W-:Y:S01]  /*2d40*/  ISETP.NE.AND P0, PT, R8, 0x2, PT ;  /* 0x000000020800780c */ /* 0x000fe20003f05270 */
[----:B------:R-:W-:Y:S06]  /*2d50*/  UGETNEXTWORKID.BROADCAST [UR8], [UR9] ;  /* 0x00000000080073ca */ /* 0x000fec0008000100 */
[----:B------:R-:W-:Y:S02]  /*2d60*/  USEL UR7, URZ, 0x1, UP0 ;  /* 0x00000001ff077887 */ /* 0x000fe40008000000 */
[----:B------:R-:W-:-:S04]  /*2d70*/  USEL UR5, UR4, URZ, UP0 ;  /* 0x000000ff04057287 */ /* 0x000fc80008000000 */
[----:B------:R-:W-:Y:S02]  /*2d80*/  LOP3.LUT R12, R12, UR7, RZ, 0x3c, !PT ;  /* 0x000000070c0c7c12 */ /* 0x000fe4000f8e3cff */
[----:B--2---:R-:W-:-:S04]  /*2d90*/  SHF.L.U32 R4, R10, 0x1f, RZ ;  /* 0x0000001f0a047819 */ /* 0x004fc800000006ff */
[----:B------:R-:W2:Y:S02]  /*2da0*/  SYNCS.PHASECHK.TRANS64.TRYWAIT P1, [R2+URZ+0x90], R4 ;  /* 0x00009004020075a7 */ /* 0x000ea400080211ff */
[----:B--2---:R-:W-:Y:S05]  /*2db0*/  @!P1 BRA `(.L_x_50) ;  /* 0x0000005c00c49947 */ /* 0x004fea0003800000 */
.L_x_151:
[C---:B--2---:R-:W-:Y:S01]  /*2dc0*/  LEA R4, R11.reuse, UR6, 0x4 ;  /* 0x000000060b047c11 */ /* 0x044fe2000f8e20ff */
[----:B------:R-:W-:Y:S01]  /*2dd0*/  VIADD R2, R2, 0xa0 ;  /* 0x000000a002027836 */ /* 0x000fe20000000000 */
[----:B------:R-:W-:Y:S01]  /*2de0*/  SEL R8, R8, RZ, P0 ;  /* 0x000000ff08087207 */ /* 0x000fe20000000000 */
[----:B------:R-:W-:-:S03]  /*2df0*/  VIADD R11, R11, 0x1 ;  /* 0x000000010b0b7836 */ /* 0x000fc60000000000 */
[----:B------:R-:W2:Y:S01]  /*2e00*/  LDS.128 R4, [R4+0x120] ;  /* 0x0001200004047984 */ /* 0x000ea20000000c00 */
[----:B------:R-:W-:Y:S02]  /*2e10*/  PRMT R2, RZ, 0x654, R2 ;  /* 0x00000654ff027816 */ /* 0x000fe40000000002 */
[C---:B------:R-:W-:Y:S01]  /*2e20*/  ISETP.NE.AND P1, PT, R11.reuse, 0x2, PT ;  /* 0x000000020b00780c */ /* 0x040fe20003f25270 */
[----:B------:R-:W-:Y:S01]  /*2e30*/  @!PT LDS RZ, [RZ] ;  /* 0x00000000fffff984 */ /* 0x000fe20000000800 */
[----:B------:R-:W-:Y:S01]  /*2e40*/  @!PT LDS RZ, [RZ] ;  /* 0x00000000fffff984 */ /* 0x000fe20000000800 */
[----:B------:R-:W-:Y:S01]  /*2e50*/  @!PT LDS RZ, [RZ] ;  /* 0x00000000fffff984 */ /* 0x000fe20000000800 */
[----:B------:R-:W-:Y:S01]  /*2e60*/  @!PT LDS RZ, [RZ] ;  /* 0x00000000fffff984 */ /* 0x000fe20000000800 */
[----:B------:R3:W-:Y:S06]  /*2e70*/  MEMBAR.ALL.CTA ;  /* 0x0000000000007992 */ /* 0x0007ec0000008000 */
[----:B---3--:R-:W3:Y:S01]  /*2e80*/  FENCE.VIEW.ASYNC.S ;  /* 0x00000000000073c6 */ /* 0x008ee20000000000 */
[----:B------:R-:W-:Y:S01]  /*2e90*/  SEL R11, R11, RZ, P1 ;  /* 0x000000ff0b0b7207 */ /* 0x000fe20000800000 */
[----:B---3--:R3:W-:Y:S01]  /*2ea0*/  SYNCS.ARRIVE.TRANS64.RED.A1T0 RZ, [R2+URZ], RZ ;  /* 0x000000ff02ff79a7 */ /* 0x0087e200081004ff */
[----:B--2---:R-:W-:-:S02]  /*2eb0*/  LOP3.LUT P3, RZ, R6, 0x1, RZ, 0xc0, !PT ;  /* 0x0000000106ff7812 */ /* 0x004fc4000786c0ff */
[----:B------:R-:W-:-:S04]  /*2ec0*/  SEL R4, RZ, 0x1, P1 ;  /* 0x00000001ff047807 */ /* 0x000fc80000800000 */
[----:B------:R-:W-:Y:S02]  /*2ed0*/  LOP3.LUT R10, R10, R4, RZ, 0x3c, !PT ;  /* 0x000000040a0a7212 */ /* 0x000fe400078e3cff */
[----:B---3--:R-:W-:-:S04]  /*2ee0*/  SEL R2, RZ, 0x1, P0 ;  /* 0x00000001ff027807 */ /* 0x008fc80000000000 */
[----:B------:R-:W-:Y:S01]  /*2ef0*/  LOP3.LUT R9, R9, R2, RZ, 0x3c, !PT ;  /* 0x0000000209097212 */ /* 0x000fe200078e3cff */
[----:B------:R-:W-:Y:S06]  /*2f00*/  @P3 BRA `(.L_x_51) ;  /* 0xfffffffc002c3947 */ /* 0x000fec000383ffff */
[----:B------:R-:W-:Y:S01]  /*2f10*/  ULEA UR4, UR5, UR6, 0x3 ;  /* 0x0000000605047291 */ /* 0x000fe2000f8e18ff */
[----:B------:R-:W-:-:S08]  /*2f20*/  SHF.L.U32 R2, R12, 0x1f, RZ ;  /* 0x0000001f0c027819 */ /* 0x000fd000000006ff */
[----:B------:R-:W2:Y:S02]  /*2f30*/  SYNCS.PHASECHK.TRANS64 P0, [UR4+0xa0], R2 ;  /* 0x0000a002ff0075a7 */ /* 0x000ea40008001004 */
[----:B--2---:R-:W-:Y:S05]  /*2f40*/  @P0 BRA `(.L_x_52) ;  /* 0x0000000000080947 */ /* 0x004fea0003800000 */
[----:B------:R-:W2:Y:S02]  /*2f50*/  SYNCS.PHASECHK.TRANS64.TRYWAIT P0, [UR4+0xa0], R2 ;  /* 0x0000a002ff0075a7 */ /* 0x000ea40008001104 */
[----:B--2---:R-:W-:Y:S05]  /*2f60*/  @!P0 BRA `(.L_x_53) ;  /* 0x0000005c006c8947 */ /* 0x004fea0003800000 */
.L_x_52:
[----:B------:R-:W-:-:S04]  /*2f70*/  UIADD3 UR7, UPT, UPT, UR5, 0x1, URZ ;  /* 0x0000000105077890 */ /* 0x000fc8000fffe0ff */
[----:B------:R-:W-:-:S04]  /*2f80*/  UISETP.NE.AND UP0, UPT, UR7, 0x2, UPT ;  /* 0x000000020700788c */ /* 0x000fc8000bf05270 */
[----:B------:R-:W-:Y:S02]  /*2f90*/  USEL UR8, URZ, 0x1, UP0 ;  /* 0x00000001ff087887 */ /* 0x000fe40008000000 */
[----:B------:R-:W-:-:S04]  /*2fa0*/  USEL UR7, UR7, URZ, UP0 ;  /* 0x000000ff07077287 */ /* 0x000fc80008000000 */
[----:B------:R-:W-:Y:S01]  /*2fb0*/  ULEA UR7, UR7, UR6, 0x3 ;  /* 0x0000000607077291 */ /* 0x000fe2000f8e18ff */
[----:B--2---:R-:W-:-:S04]  /*2fc0*/  LOP3.LUT R2, R12, UR8, RZ, 0x3c, !PT ;  /* 0x000000080c027c12 */ /* 0x004fc8000f8e3cff */
[----:B------:R-:W-:-:S04]  /*2fd0*/  SHF.L.U32 R0, R2, 0x1f, RZ ;  /* 0x0000001f02007819 */ /* 0x000fc800000006ff */
[----:B------:R-:W2:Y:S02]  /*2fe0*/  SYNCS.PHASECHK.TRANS64 P0, [UR7+0xa0], R0 ;  /* 0x0000a000ff0075a7 */ /* 0x000ea40008001007 */
[----:B-12---:R-:W-:Y:S05]  /*2ff0*/  @P0 EXIT ;  /* 0x000000000000094d */ /* 0x006fea0003800000 */
[----:B------:R-:W-:Y:S02]  /*3000*/  SHF.L.U32 R2, R2, 0x1f, RZ ;  /* 0x0000001f02027819 */ /* 0x000fe400000006ff */
[----:B------:R-:W-:-:S07]  /*3010*/  MOV R0, UR7 ;  /* 0x0000000700007c02 */ /* 0x000fce0008000f00 */
.L_x_54:
[----:B-1----:R1:W2:Y:S02]  /*3020*/  SYNCS.PHASECHK.TRANS64.TRYWAIT P0, [R0+URZ+0xa0], R2 ;  /* 0x0000a002000075a7 */ /* 0x0022a400080011ff */
[----:B--2---:R-:W-:Y:S05]  /*3030*/  @!P0 NANOSLEEP.SYNCS 0x989680 ;  /* 0x009896800000895d */ /* 0x004fea0003900000 */
[----:B------:R-:W2:Y:S02]  /*3040*/  @!P0 SYNCS.PHASECHK.TRANS64 P0, [R0+URZ+0xa0], R2 ;  /* 0x0000a002000085a7 */ /* 0x000ea400080010ff */
[----:B--2---:R-:W-:Y:S05]  /*3050*/  @P0 EXIT ;  /* 0x000000000000094d */ /* 0x004fea0003800000 */
[----:B------:R-:W-:Y:S05]  /*3060*/  BRA `(.L_x_54) ;  /* 0xfffffffc00ec7947 */ /* 0x000fea000383ffff */
.L_x_47:
[----:B------:R-:W-:Y:S05]  /*3070*/  BRA.U UP4, `(.L_x_55) ;  /* 0x0000001104447547 */ /* 0x000fea000b800000 */
[----:B------:R-:W-:Y:S01]  /*3080*/  UMOV UR4, 0x40 ;  /* 0x0000004000047882 */ /* 0x000fe20000000000 */
[----:B------:R-:W-:Y:S01]  /*3090*/  NOP ;  /* 0x0000000000007918 */ /* 0x000fe20000000000 */
[----:B------:R-:W-:Y:S01]  /*30a0*/  ULEA UR5, UR47, UR4, 0x18 ;  /* 0x000000042f057291 */ /* 0x000fe2000f8ec0ff */
[----:B------:R-:W-:Y:S02]  /*30b0*/  UMOV UR6, 0x400 ;  /* 0x0000040000067882 */ /* 0x000fe40000000000 */
[----:B------:R-:W-:-:S06]  /*30c0*/  ULEA UR6, UR47, UR6, 0x18 ;  /* 0x000000062f067291 */ /* 0x000fcc000f8ec0ff */
[----:B------:R-:W2:Y:S02]  /*30d0*/  LDS.U8 R0, [UR5+0x1c] ;  /* 0x00001c05ff007984 */ /* 0x000ea40008000000 */
[----:B--2---:R-:W-:-:S13]  /*30e0*/  ISETP.NE.AND P0, PT, R0, RZ, PT ;  /* 0x000000ff0000720c */ /* 0x004fda0003f05270 */
[----:B------:R-:W-:Y:S05]  /*30f0*/  @P0 BRA `(.L_x_56) ;  /* 0x0000000000580947 */ /* 0x000fea0003800000 */
[----:B------:R-:W-:-:S13]  /*3100*/  ELECT P0, URZ, PT ;  /* 0x0000000000ff782f */ /* 0x000fda0003800000 */
[----:B------:R-:W-:Y:S05]  /*3110*/  @!P0 BRA `(.L_x_57) ;  /* 0x0000000000608947 */ /* 0x000fea0003800000 */
[----:B------:R-:W-:Y:S01]  /*3120*/  UMOV UR4, 0x10 ;  /* 0x0000001000047882 */ /* 0x000fe20000000000 */
[----:B------:R-:W-:Y:S01]  /*3130*/  HFMA2 R0, -RZ, RZ, 0, 5.9604644775390625e-08 ;  /* 0x00000001ff007431 */ /* 0x000fe200000001ff */
[----:B------:R-:W-:-:S03]  /*3140*/  MOV R3, 0xffff ;  /* 0x0000ffff00037802 */ /* 0x000fc60000000f00 */
[----:B------:R-:W-:Y:S04]  /*3150*/  DEPBAR.LE SB2, 0x36 ;  /* 0x0000ad800000791a */ /* 0x000fe80000000000 */
[----:B------:R-:W2:Y:S02]  /*3160*/  UTCATOMSWS.FIND_AND_SET.ALIGN UP0, UR4, UR4 ;  /* 0x00000004000475e3 */ /* 0x000ea40008000800 */
[----:B--2---:R-:W-:Y:S01]  /*3170*/  MOV R4, UR4 ;  /* 0x0000000400047c02 */ /* 0x004fe20008000f00 */
[----:B------:R-:W-:Y:S06]  /*3180*/  BRA.U UP0, `(.L_x_58) ;  /* 0x0000000100187547 */ /* 0x000fec000b800000 */
.L_x_59:
[----:B------:R-:W-:Y:S05]  /*3190*/  NANOSLEEP 0x64 ;  /* 0x000000640000795d */ /* 0x000fea0003800000 */
[----:B------:R-:W-:-:S05]  /*31a0*/  UMOV UR4, 0x10 ;  /* 0x0000001000047882 */ /* 0x000fca0000000000 */
[----:B------:R-:W-:Y:S04]  /*31b0*/  DEPBAR.LE SB2, 0x36 ;  /* 0x0000ad800000791a */ /* 0x000fe80000000000 */
[----:B------:R-:W2:Y:S02]  /*31c0*/  UTCATOMSWS.FIND_AND_SET.ALIGN UP0, UR4, UR4 ;  /* 0x00000004000475e3 */ /* 0x000ea40008000800 */
[----:B--2---:R-:W-:Y:S01]  /*31d0*/  MOV R4, UR4 ;  /* 0x0000000400047c02 */ /* 0x004fe20008000f00 */
[----:B------:R-:W-:Y:S05]  /*31e0*/  BRA.U !UP0, `(.L_x_59) ;  /* 0xfffffffd08e87547 */ /* 0x000fea000b83ffff */
.L_x_58:
[-C--:B------:R-:W-:Y:S02]  /*31f0*/  SHF.L.U32 R3, R3, R4.reuse, RZ ;  /* 0x0000000403037219 */ /* 0x080fe400000006ff */
[----:B------:R-:W-:Y:S01]  /*3200*/  SHF.L.U32 R0, R0, R4, RZ ;  /* 0x0000000400007219 */ /* 0x000fe200000006ff */
[----:B------:R-:W-:Y:S02]  /*3210*/  IMAD.SHL.U32 R4, R4, 0x20, RZ ;  /* 0x0000002004047824 */ /* 0x000fe400078e00ff */
[----:B------:R2:W-:Y:S04]  /*3220*/  ATOMS.OR RZ, [UR5+0x14], R3 ;  /* 0x00001403ffff798c */ /* 0x0005e8000b000005 */
[----:B------:R2:W-:Y:S04]  /*3230*/  ATOMS.OR RZ, [UR5+0x18], R0 ;  /* 0x00001800ffff798c */ /* 0x0005e8000b000005 */
[----:B------:R2:W-:Y:S01]  /*3240*/  STS [UR6+0x140], R4 ;  /* 0x00014004ff007988 */ /* 0x0005e20008000806 */
[----:B------:R-:W-:Y:S05]  /*3250*/  BRA `(.L_x_57) ;  /* 0x0000000000107947 */ /* 0x000fea0003800000 */
.L_x_56:
[----:B------:R-:W-:Y:S02]  /*3260*/  MOV R0, 0xffffffff ;  /* 0xffffffff00007802 */ /* 0x000fe40000000f00 */
[----:B------:R-:W-:-:S03]  /*3270*/  MOV R4, 0x32a0 ;  /* 0x000032a000047802 */ /* 0x000fc60000000f00 */
[----:B------:R2:W-:Y:S04]  /*3280*/  STS [UR6+0x140], R0 ;  /* 0x00014000ff007988 */ /* 0x0005e80008000806 */
[----:B-12--5:R-:W-:Y:S05]  /*3290*/  CALL.REL.NOINC `($__internal_1_$__cuda_sm10x_tcgen05_guardrail_trap_phase_invalid_during_alloc) ;  /* 0x0000006000b87944 */ /* 0x026fea0003c00000 */
.L_x_57:
[----:B------:R-:W-:Y:S05]  /*32a0*/  WARPSYNC.ALL ;  /* 0x0000000000007948 */ /* 0x000fea0003800000 */
[----:B------:R-:W3:Y:S01]  /*32b0*/  S2UR UR4, SR_CgaCtaId ;  /* 0x00000000000479c3 */ /* 0x000ee20000008800 */
[----:B------:R-:W-:Y:S01]  /*32c0*/  UMOV UR41, 0x400 ;  /* 0x0000040000297882 */ /* 0x000fe20000000000 */
[----:B------:R-:W-:-:S06]  /*32d0*/  NOP ;  /* 0x0000000000007918 */ /* 0x000fcc0000000000 */
[----:B------:R-:W-:Y:S06]  /*32e0*/  BAR.ARV 0x6, 0xa0 ;  /* 0x0182800000007b1d */ /* 0x000fec0000002000 */
[----:B------:R-:W4:Y:S01]  /*32f0*/  LDCU UR6, c[0x0][0x38c] ;  /* 0x00007180ff0677ac */ /* 0x000f220008000800 */
[----:B------:R-:W-:Y:S01]  /*3300*/  LOP3.LUT R2, R2, 0xffff, RZ, 0xc0, !PT ;  /* 0x0000ffff02027812 */ /* 0x000fe200078ec0ff */
[----:B------:R-:W-:Y:S01]  /*3310*/  IMAD.MOV.U32 R11, RZ, RZ, 0x1 ;  /* 0x00000001ff0b7424 */ /* 0x000fe200078e00ff */
[----:B------:R-:W-:Y:S01]  /*3320*/  CS2R R8, SRZ ;  /* 0x0000000000087805 */ /* 0x000fe2000001ff00 */
[----:B------:R-:W1:Y:S01]  /*3330*/  LDCU UR7, c[0x0][0x38c] ;  /* 0x00007180ff0777ac */ /* 0x000e620008000800 */
[----:B------:R-:W-:Y:S01]  /*3340*/  R2UR UR42, R2 ;  /* 0x00000000022a72ca */ /* 0x000fe200000e0000 */
[----:B------:R-:W-:Y:S01]  /*3350*/  IMAD.MOV.U32 R10, RZ, RZ, RZ ;  /* 0x000000ffff0a7224 */ /* 0x000fe200078e00ff */
[----:B------:R-:W-:Y:S01]  /*3360*/  UMOV UR45, URZ ;  /* 0x000000ff002d7c82 */ /* 0x000fe20008000000 */
[----:B------:R-:W-:Y:S01]  /*3370*/  UMOV UR39, URZ ;  /* 0x000000ff00277c82 */ /* 0x000fe20008000000 */
[----:B---3--:R-:W-:Y:S01]  /*3380*/  ULEA UR41, UR4, UR41, 0x18 ;  /* 0x0000002904297291 */ /* 0x008fe2000f8ec0ff */
[----:B------:R-:W-:Y:S01]  /*3390*/  UMOV UR62, 0x0 ;  /* 0x00000000003e7882 */ /* 0x000fe20000000000 */
[----:B------:R-:W-:-:S02]  /*33a0*/  UMOV UR63, 0x4200010 ;  /* 0x04200010003f7882 */ /* 0x000fc40000000000 */
[----:B------:R-:W-:Y:S02]  /*33b0*/  UIADD3 UR5, UPT, UPT, UR41, 0x4400, URZ ;  /* 0x0000440029057890 */ /* 0x000fe4000fffe0ff */
[----:B------:R-:W-:Y:S02]  /*33c0*/  UIADD3 UR4, UPT, UPT, UR41, 0x14400, URZ ;  /* 0x0001440029047890 */ /* 0x000fe4000fffe0ff */
[----:B----4-:R-:W-:Y:S01]  /*33d0*/  UIADD3 UR6, UPT, UPT, UR6, 0x7f, URZ ;  /* 0x0000007f06067890 */ /* 0x010fe2000fffe0ff */
[----:B--2---:R-:W2:Y:S01]  /*33e0*/  LDS R0, [UR41+0x140] ;  /* 0x00014029ff007984 */ /* 0x004ea20008000800 */
[----:B------:R-:W-:Y:S02]  /*33f0*/  USHF.R.U32.HI UR5, URZ, 0x4, UR5 ;  /* 0x00000004ff057899 */ /* 0x000fe40008011605 */
[----:B------:R-:W-:Y:S02]  /*3400*/  USHF.R.S32.HI UR47, URZ, 0x1f, UR6 ;  /* 0x0000001fff2f7899 */ /* 0x000fe40008011406 */
[----:B------:R-:W-:-:S02]  /*3410*/  USHF.R.U32.HI UR4, URZ, 0x4, UR4 ;  /* 0x00000004ff047899 */ /* 0x000fc40008011604 */
[----:B------:R-:W-:Y:S02]  /*3420*/  ULEA.HI UR47, UR47, UR6, URZ, 0x7 ;  /* 0x000000062f2f7291 */ /* 0x000fe4000f8f38ff */
[----:B------:R-:W-:Y:S02]  /*3430*/  ULOP3.LUT UR5, UR5, 0x3fff, URZ, 0xc0, !UPT ;  /* 0x00003fff05057892 */ /* 0x000fe4000f8ec0ff */
[----:B------:R-:W-:Y:S02]  /*3440*/  USHF.R.S32.HI UR47, URZ, 0x7, UR47 ;  /* 0x00000007ff2f7899 */ /* 0x000fe4000801142f */
[----:B------:R-:W-:Y:S02]  /*3450*/  ULOP3.LUT UR4, UR4, 0x3fff, URZ, 0xc0, !UPT ;  /* 0x00003fff04047892 */ /* 0x000fe4000f8ec0ff */
[----:B------:R-:W-:Y:S01]  /*3460*/  UISETP.LT.AND UP0, UPT, UR47, 0x1, UPT ;  /* 0x000000012f00788c */ /* 0x000fe2000bf01270 */
[----:B------:R-:W-:Y:S01]  /*3470*/  UMOV UR60, 0x0 ;  /* 0x00000000003c7882 */ /* 0x000fe20000000000 */
[----:B------:R-:W-:-:S02]  /*3480*/  UMOV UR61, 0x4200010 ;  /* 0x04200010003d7882 */ /* 0x000fc40000000000 */
[----:B------:R-:W-:Y:S01]  /*3490*/  USEL UR64, UR47, 0x1, !UP0 ;  /* 0x000000012f407887 */ /* 0x000fe2000c000000 */
[----:B------:R-:W-:Y:S01]  /*34a0*/  UMOV UR58, 0x0 ;  /* 0x00000000003a7882 */ /* 0x000fe20000000000 */
[----:B------:R-:W-:Y:S01]  /*34b0*/  UMOV UR59, 0x4200010 ;  /* 0x04200010003b7882 */ /* 0x000fe20000000000 */
[----:B------:R-:W-:Y:S01]  /*34c0*/  UMOV UR56, 0x0 ;  /* 0x0000000000387882 */ /* 0x000fe20000000000 */
[----:B------:R-:W-:Y:S01]  /*34d0*/  UMOV UR57, 0x4200010 ;  /* 0x0420001000397882 */ /* 0x000fe20000000000 */
[----:B------:R-:W-:Y:S01]  /*34e0*/  UMOV UR54, 0x0 ;  /* 0x0000000000367882 */ /* 0x000fe20000000000 */
[----:B------:R-:W-:Y:S01]  /*34f0*/  UMOV UR55, 0x4200010 ;  /* 0x0420001000377882 */ /* 0x000fe20000000000 */
[----:B------:R-:W-:Y:S01]  /*3500*/  UMOV UR52, 0x0 ;  /* 0x0000000000347882 */ /* 0x000fe20000000000 */
[----:B------:R-:W-:Y:S01]  /*3510*/  UMOV UR53, 0x4200010 ;  /* 0x0420001000357882 */ /* 0x000fe20000000000 */
[----:B------:R-:W-:Y:S02]  /*3520*/  ULOP3.LUT UR43, UR5, 0x10000, URZ, 0xfc, !UPT ;  /* 0x00010000052b7892 */ /* 0x000fe4000f8efcff */
[----:B------:R-:W-:-:S02]  /*3530*/  ULOP3.LUT UR44, UR4, 0x10000, URZ, 0xfc, !UPT ;  /* 0x00010000042c7892 */ /* 0x000fc4000f8efcff */
[----:B------:R-:W-:Y:S02]  /*3540*/  UIADD3 UR64, UPT, UPT, -UR64, URZ, URZ ;  /* 0x000000ff40407290 */ /* 0x000fe4000fffe1ff */
[----:B-1----:R-:W-:Y:S01]  /*3550*/  UISETP.GE.AND UP4, UPT, UR7, 0x1, UPT ;  /* 0x000000010700788c */ /* 0x002fe2000bf86270 */
[----:B------:R-:W-:Y:S01]  /*3560*/  UMOV UR50, 0x0 ;  /* 0x0000000000327882 */ /* 0x000fe20000000000 */
[----:B------:R-:W-:Y:S01]  /*3570*/  UMOV UR51, 0x4200010 ;  /* 0x0420001000337882 */ /* 0x000fe20000000000 */
[----:B------:R-:W-:Y:S01]  /*3580*/  UMOV UR48, 0x0 ;  /* 0x0000000000307882 */ /* 0x000fe20000000000 */
[----:B--2---:R-:W-:Y:S01]  /*3590*/  R2UR UR65, R0 ;  /* 0x00000000004172ca */ /* 0x004fe200000e0000 */
[----:B------:R-:W-:-:S14]  /*35a0*/  UMOV UR49, 0x4200010 ;  /* 0x0420001000317882 */ /* 0x000fdc0000000000 */
.L_x_66:
[----:B------:R-:W-:Y:S02]  /*35b0*/  LEA R0, R10, UR41, 0x3 ;  /* 0x000000290a007c11 */ /* 0x000fe4000f8e18ff */
[----:B------:R-:W-:Y:S02]  /*35c0*/  SHF.L.U32 R2, R9, 0x1f, RZ ;  /* 0x0000001f09027819 */ /* 0x000fe400000006ff */
[----:B------:R-:W-:Y:S01]  /*35d0*/  PLOP3.LUT P0, PT, PT, PT, UP4, 0x80, 0x8 ;  /* 0x000000000008781c */ /* 0x000fe20003f0f048 */
[----:B------:R-:W-:Y:S01]  /*35e0*/  VIADD R3, R0, 0xa0 ;  /* 0x000000a000037836 */ /* 0x000fe20000000000 */
[----:B-1----:R-:W1:Y:S02]  /*35f0*/  SYNCS.PHASECHK.TRANS64.TRYWAIT P1, [R0+URZ+0x90], R2 ;  /* 0x00009002000075a7 */ /* 0x002e6400080211ff */
[----:B-1-3--:R-:W-:Y:S09]  /*3600*/  @!P1 BRA `(.L_x_60) ;  /* 0x0000005400dc9947 */ /* 0x00aff20003800000 */
.L_x_153:
[----:B------:R-:W-:Y:S01]  /*3610*/  LEA R4, R10, UR41, 0x4 ;  /* 0x000000290a047c11 */ /* 0x000fe2000f8e20ff */
[----:B------:R-:W-:Y:S01]  /*3620*/  @UP4 ULEA UR4, UR39, UR41, 0x3 ;  /* 0x0000002927044291 */ /* 0x000fe2000f8e18ff */
[----:B------:R-:W-:Y:S01]  /*3630*/  PLOP3.LUT P2, PT, PT, PT, PT, 0x80, 0x8 ;  /* 0x000000000008781c */ /* 0x000fe20003f4f070 */
[----:B------:R-:W-:Y:S01]  /*3640*/  ULEA UR46, UR45, UR41, 0x3 ;  /* 0x000000292d2e7291 */ /* 0x000fe2000f8e18ff */
[----:B------:R-:W-:Y:S02]  /*3650*/  PRMT R3, RZ, 0x654, R3 ;  /* 0x00000654ff037816 */ /* 0x000fe40000000003 */
[----:B------:R-:W2:Y:S01]  /*3660*/  LDS.128 R4, [R4+0x120] ;  /* 0x0001200004047984 */ /* 0x000ea20000000c00 */
[----:B-1----:R-:W-:Y:S02]  /*3670*/  @P0 SHF.L.U32 R2, R8, 0x1f, RZ ;  /* 0x0000001f08020819 */ /* 0x002fe400000006ff */
[----:B------:R-:W-:Y:S01]  /*3680*/  SHF.L.U32 R0, R11, 0x1f, RZ ;  /* 0x0000001f0b007819 */ /* 0x000fe200000006ff */
[----:B------:R-:W-:Y:S01]  /*3690*/  @!PT LDS RZ, [RZ] ;  /* 0x00000000fffff984 */ /* 0x000fe20000000800 */
[----:B------:R-:W-:Y:S01]  /*36a0*/  @!PT LDS RZ, [RZ] ;  /* 0x00000000fffff984 */ /* 0x000fe20000000800 */
[----:B------:R-:W-:Y:S01]  /*36b0*/  @!PT LDS RZ, [RZ] ;  /* 0x00000000fffff984 */ /* 0x000fe20000000800 */
[----:B------:R-:W-:Y:S01]  /*36c0*/  @!PT LDS RZ, [RZ] ;  /* 0x00000000fffff984 */ /* 0x000fe20000000800 */
[----:B------:R1:W-:Y:S06]  /*36d0*/  MEMBAR.ALL.CTA ;  /* 0x0000000000007992 */ /* 0x0003ec0000008000 */
[----:B-1----:R-:W1:Y:S02]  /*36e0*/  FENCE.VIEW.ASYNC.S ;  /* 0x00000000000073c6 */ /* 0x002e640000000000 */
[----:B-1----:R1:W-:Y:S01]  /*36f0*/  SYNCS.ARRIVE.TRANS64.RED.A1T0 RZ, [R3+URZ], RZ ;  /* 0x000000ff03ff79a7 */ /* 0x0023e200081004ff */
[----:B------:R1:W3:Y:S01]  /*3700*/  @P0 SYNCS.PHASECHK.TRANS64.TRYWAIT P2, [UR4], R2 ;  /* 0x00000002ff0005a7 */ /* 0x0002e20008041104 */
[----:B------:R-:W-:Y:S01]  /*3710*/  ULEA.HI UR4, UR45, UR45, URZ, 0x1 ;  /* 0x0000002d2d047291 */ /* 0x000fe2000f8f08ff */
[----:B--2---:R-:W-:-:S03]  /*3720*/  LOP3.LUT P1, RZ, R6, 0x1, RZ, 0xc0, !PT ;  /* 0x0000000106ff7812 */ /* 0x004fc6000782c0ff */
[----:B------:R-:W-:Y:S02]  /*3730*/  USHF.L.U32 UR5, UR4, 0x6, URZ ;  /* 0x0000000604057899 */ /* 0x000fe400080006ff */
[----:B------:R-:W-:Y:S02]  /*3740*/  ULOP3.LUT UR36, UR4, 0xffe, URZ, 0xc0, !UPT ;  /* 0x00000ffe04247892 */ /* 0x000fe4000f8ec0ff */
[----:B------:R-:W-:Y:S02]  /*3750*/  ULOP3.LUT UR4, UR5, 0xffffff80, URZ, 0xc0, !UPT ;  /* 0xffffff8005047892 */ /* 0x000fe4000f8ec0ff */
[----:B------:R-:W-:Y:S02]  /*3760*/  UIADD3 UR36, UPT, UPT, -UR36, UR45, URZ ;  /* 0x0000002d24247290 */ /* 0x000fe4000fffe1ff */
[----:B------:R-:W-:Y:S01]  /*3770*/  UIADD3 UR4, UPT, UPT, UR65, UR4, URZ ;  /* 0x0000000441047290 */ /* 0x000fe2000fffe0ff */
[----:B------:R-:W2:Y:S03]  /*3780*/  SYNCS.PHASECHK.TRANS64.TRYWAIT P0, [UR46+0xd0], R0 ;  /* 0x0000d000ff0075a7 */ /* 0x000ea6000800112e */
[----:B------:R-:W-:Y:S01]  /*3790*/  ULEA UR36, UR36, UR4, 0x14 ;  /* 0x0000000424247291 */ /* 0x000fe2000f8ea0ff */
[----:B-123--:R-:W-:Y:S11]  /*37a0*/  @!P0 BRA `(.L_x_61) ;  /* 0x0000005400888947 */ /* 0x00eff60003800000 */
.L_x_155:
[----:B------:R-:W-:Y:S01]  /*37b0*/  IADD3 R10, PT, PT, R10, 0x1, RZ ;  /* 0x000000010a0a7810 */ /* 0x000fe20007ffe0ff */
[----:B------:R-:W-:Y:S06]  /*37c0*/  BRA.U !UP4, `(.L_x_62) ;  /* 0x000000050c107547 */ /* 0x000fec000b800000 */
[----:B------:R-:W-:Y:S01]  /*37d0*/  UPLOP3.LUT UP2, UPT, UPT, UPT, UPT, 0x40, 0x4 ;  /* 0x000000000004789c */ /* 0x000fe20003f4e870 */
[----:B------:R-:W-:Y:S01]  /*37e0*/  UMOV UR38, UR64 ;  /* 0x0000004000267c82 */ /* 0x000fe20008000000 */
[----:B------:R-:W-:Y:S01]  /*37f0*/  UMOV UR37, UR47 ;  /* 0x0000002f00257c82 */ /* 0x000fe20008000000 */
[----:B------:R-:W-:-:S08]  /*3800*/  UMOV UR5, UR39 ;  /* 0x0000002700057c82 */ /* 0x000fd00008000000 */
.L_x_65:
[----:B------:R-:W-:Y:S02]  /*3810*/  UIADD3 UR38, UPT, UPT, UR38, 0x1, URZ ;  /* 0x0000000126267890 */ /* 0x000fe4000fffe0ff */
[----:B------:R-:W-:Y:S02]  /*3820*/  ULEA UR7, UR5, UR41, 0x3 ;  /* 0x0000002905077291 */ /* 0x000fe4000f8e18ff */
[----:B------:R-:W-:Y:S01]  /*3830*/  UISETP.NE.AND UP3, UPT, UR38, URZ, UPT ;  /* 0x000000ff2600728c */ /* 0x000fe2000bf65270 */
[----:B--23--:R-:W-:Y:S10]  /*3840*/  @P2 BRA `(.L_x_63) ;  /* 0x00000000000c2947 */ /* 0x00cff40003800000 */
[----:B-1----:R-:W-:Y:S04]  /*3850*/  SHF.L.U32 R2, R8, 0x1f, RZ ;  /* 0x0000001f08027819 */ /* 0x002fe800000006ff */
[----:B------:R-:W1:Y:S02]  /*3860*/  SYNCS.PHASECHK.TRANS64.TRYWAIT P0, [UR7], R2 ;  /* 0x00000002ff0075a7 */ /* 0x000e640008001107 */
[----:B-1----:R-:W-:Y:S05]  /*3870*/  @!P0 BRA `(.L_x_64) ;  /* 0x00000054006c8947 */ /* 0x002fea0003800000 */
.L_x_63:
[----:B------:R-:W-:Y:S01]  /*3880*/  UISETP.NE.AND UP0, UPT, UR37, 0x1, UPT ;  /* 0x000000012500788c */ /* 0x000fe2000bf05270 */
[----:B------:R-:W-:Y:S01]  /*3890*/  PLOP3.LUT P2, PT, PT, PT, PT, 0x80, 0x8 ;  /* 0x000000000008781c */ /* 0x000fe20003f4f070 */
[----:B------:R-:W-:Y:S02]  /*38a0*/  UIADD3 UR4, UPT, UPT, UR5, 0x1, URZ ;  /* 0x0000000105047890 */ /* 0x000fe4000fffe0ff */
[----:B------:R-:W-:Y:S02]  /*38b0*/  UIADD3 UR40, UPT, UPT, UR7, 0x20, URZ ;  /* 0x0000002007287890 */ /* 0x000fe4000fffe0ff */
[----:B------:R-:W-:Y:S01]  /*38c0*/  UISETP.NE.AND UP1, UPT, UR4, 0x4, UPT ;  /* 0x000000040400788c */ /* 0x000fe2000bf25270 */
[----:B------:R-:W-:Y:S01]  /*38d0*/  PLOP3.LUT P0, PT, PT, PT, UP0, 0x80, 0x8 ;  /* 0x000000000008781c */ /* 0x000fe20003f0f008 */
[----:B------:R-:W-:Y:S02]  /*38e0*/  UIADD3 UR37, UPT, UPT, UR37, -0x1, URZ ;  /* 0xffffffff25257890 */ /* 0x000fe4000fffe0ff */
[----:B------:R-:W-:Y:S02]  /*38f0*/  USEL UR6, URZ, 0x1, UP1 ;  /* 0x00000001ff067887 */ /* 0x000fe40008800000 */
[----:B------:R-:W-:Y:S01]  /*3900*/  USEL UR39, UR4, URZ, UP1 ;  /* 0x000000ff04277287 */ /* 0x000fe20008800000 */
[----:B------:R-:W-:Y:S01]  /*3910*/  UMOV UR7, 0x40004040 ;  /* 0x4000404000077882 */ /* 0x000fe20000000000 */
[----:B------:R-:W-:Y:S02]  /*3920*/  UMOV UR35, 0x40004040 ;  /* 0x4000404000237882 */ /* 0x000fe40000000000 */
[----:B------:R-:W-:Y:S01]  /*3930*/  @UP0 ULEA UR4, UR39, UR41, 0x3 ;  /* 0x0000002927040291 */ /* 0x000fe2000f8e18ff */
[----:B------:R-:W-:Y:S01]  /*3940*/  LOP3.LUT R8, R8, UR6, RZ, 0x3c, !PT ;  /* 0x0000000608087c12 */ /* 0x000fe2000f8e3cff */
[----:B------:R-:W-:Y:S01]  /*3950*/  ULEA UR6, UR5, UR44, 0xb ;  /* 0x0000002c05067291 */ /* 0x000fe2000f8e58ff */
[----:B------:R-:W-:Y:S02]  /*3960*/  UMOV UR33, 0x40004040 ;  /* 0x4000404000217882 */ /* 0x000fe40000000000 */
[----:B-1----:R-:W-:Y:S01]  /*3970*/  @P0 SHF.L.U32 R0, R8, 0x1f, RZ ;  /* 0x0000001f08000819 */ /* 0x002fe200000006ff */
[----:B------:R-:W-:Y:S02]  /*3980*/  UIADD3 UR34, UPT, UPT, UR6, 0x2, URZ ;  /* 0x0000000206227890 */ /* 0x000fe4000fffe0ff */
[----:B------:R-:W-:Y:S01]  /*3990*/  UIADD3 UR30, UPT, UPT, UR6, 0x4, URZ ;  /* 0x00000004061e7890 */ /* 0x000fe2000fffe0ff */
[----:B------:R2:W3:Y:S01]  /*39a0*/  @P0 SYNCS.PHASECHK.TRANS64.TRYWAIT P2, [UR4], R0 ;  /* 0x00000000ff0005a7 */ /* 0x0004e20008041104 */
[----:B------:R-:W-:Y:S02]  /*39b0*/  ULEA UR4, UR5, UR43, 0xa ;  /* 0x0000002b05047291 */ /* 0x000fe4000f8e50ff */
[----:B------:R-:W-:Y:S02]  /*39c0*/  UIADD3 UR26, UPT, UPT, UR6, 0x6, URZ ;  /* 0x00000006061a7890 */ /* 0x000fe4000fffe0ff */
        /* <DEDUP_REMOVED lines=10> */
[----:B------:R-:W-:Y:S01]  /*3a70*/  UIADD3 UR8, UPT, UPT, UR4, 0x206, URZ ;  /* 0x0000020604087890 */ /* 0x000fe2000fffe0ff */
[----:B------:R-:W-:Y:S01]  /*3a80*/  UMOV UR5, 0x40004040 ;  /* 0x4000404000057882 */ /* 0x000fe20000000000 */
[----:B------:R-:W-:Y:S01]  /*3a90*/  UMOV UR31, 0x40004040 ;  /* 0x40004040001f7882 */ /* 0x000fe20000000000 */
[----:B------:R1:W-:Y:S01]  /*3aa0*/  UTCHMMA gdesc[UR4], gdesc[UR6], tmem[UR36], tmem[UR62], idesc[UR63], UP2 ;  /* 0x00ff3e06040075ea */ /* 0x0003e20009000024 */
[----:B------:R-:W-:Y:S01]  /*3ab0*/  UPLOP3.LUT UP2, UPT, UPT, UPT, UPT, 0x80, 0x8 ;  /* 0x000000000008789c */ /* 0x000fe20003f4f070 */
[----:B------:R2:W-:Y:S01]  /*3ac0*/  UTCHMMA gdesc[UR32], gdesc[UR34], tmem[UR36], tmem[UR60], idesc[UR61], UPT ;  /* 0x00ff3c22200075ea */ /* 0x0005e2000b800024 */
[----:B------:R-:W-:Y:S01]  /*3ad0*/  UMOV UR29, 0x40004040 ;  /* 0x40004040001d7882 */ /* 0x000fe20000000000 */
[----:B------:R-:W-:Y:S01]  /*3ae0*/  UMOV UR27, 0x40004040 ;  /* 0x40004040001b7882 */ /* 0x000fe20000000000 */
        /* <DEDUP_REMOVED lines=12> */
[----:B------:R-:W-:Y:S01]  /*3bb0*/  UMOV UR9, 0x40004040 ;  /* 0x4000404000097882 */ /* 0x000fe20000000000 */
[----:B------:R2:W-:Y:S01]  /*3bc0*/  UTCHMMA gdesc[UR12], gdesc[UR14], tmem[UR36], tmem[UR50], idesc[UR51], UPT ;  /* 0x00ff320e0c0075ea */ /* 0x0005e2000b800024 */
[----:B------:R2:W-:Y:S01]  /*3bd0*/  UTCHMMA gdesc[UR8], gdesc[UR10], tmem[UR36], tmem[UR48], idesc[UR49], UPT ;  /* 0x00ff300a080075ea */ /* 0x0005e2000b800024 */
[----:B------:R2:W-:Y:S01]  /*3be0*/  UTCBAR.MULTICAST [UR40], URZ, UR42 ;  /* 0x000000ff280073e9 */ /* 0x0005e2000800082a */
[----:B-1----:R-:W-:Y:S01]  /*3bf0*/  UMOV UR5, UR39 ;  /* 0x0000002700057c82 */ /* 0x002fe20008000000 */
[----:B------:R-:W-:Y:S05]  /*3c00*/  BRA.U UP3, `(.L_x_65) ;  /* 0xfffffffd03007547 */ /* 0x000fea000b83ffff */
.L_x_62:
[----:B------:R-:W-:Y:S01]  /*3c10*/  UIADD3 UR4, UPT, UPT, UR45, 0x1, URZ ;  /* 0x000000012d047890 */ /* 0x000fe2000fffe0ff */
[C---:B------:R-:W-:Y:S01]  /*3c20*/  ISETP.NE.AND P0, PT, R10.reuse, 0x2, PT ;  /* 0x000000020a00780c */ /* 0x040fe20003f05270 */
[----:B------:R-:W-:Y:S02]  /*3c30*/  UIADD3 UR5, UPT, UPT, UR46, 0xb0, URZ ;  /* 0x000000b02e057890 */ /* 0x000fe4000fffe0ff */
[----:B------:R-:W-:Y:S01]  /*3c40*/  UISETP.NE.AND UP0, UPT, UR4, 0x4, UPT ;  /* 0x000000040400788c */ /* 0x000fe2000bf05270 */
[----:B-12---:R-:W-:Y:S02]  /*3c50*/  SEL R0, RZ, 0x1, P0 ;  /* 0x00000001ff007807 */ /* 0x006fe40000000000 */
[----:B------:R-:W-:Y:S01]  /*3c60*/  SEL R10, R10, RZ, P0 ;  /* 0x000000ff0a0a7207 */ /* 0x000fe20000000000 */
[----:B------:R-:W-:Y:S01]  /*3c70*/  USEL UR6, URZ, 0x1, UP0 ;  /* 0x00000001ff067887 */ /* 0x000fe20008000000 */
[----:B------:R-:W-:Y:S01]  /*3c80*/  LOP3.LUT R9, R9, R0, RZ, 0x3c, !PT ;  /* 0x0000000009097212 */ /* 0x000fe200078e3cff */
[----:B------:R-:W-:Y:S01]  /*3c90*/  USEL UR45, UR4, URZ, UP0 ;  /* 0x000000ff042d7287 */ /* 0x000fe20008000000 */
[----:B------:R1:W-:Y:S03]  /*3ca0*/  UTCBAR [UR5], URZ ;  /* 0x000000ff050073e9 */ /* 0x0003e600080000ff */
[----:B------:R-:W-:Y:S01]  /*3cb0*/  LOP3.LUT R11, R11, UR6, RZ, 0x3c, !PT ;  /* 0x000000060b0b7c12 */ /* 0x000fe2000f8e3cff */
[----:B------:R-:W-:Y:S07]  /*3cc0*/  @P1 BRA `(.L_x_66) ;  /* 0xfffffff800381947 */ /* 0x000fee000383ffff */
[----:B------:R-:W2:Y:S01]  /*3cd0*/  S2UR UR8, SR_CgaCtaId ;  /* 0x00000000000879c3 */ /* 0x000ea20000008800 */
[----:B------:R-:W-:Y:S01]  /*3ce0*/  ELECT P0, URZ, PT ;  /* 0x0000000000ff782f */ /* 0x000fe20003800000 */
[----:B------:R-:W-:Y:S01]  /*3cf0*/  IMAD.MOV.U32 R0, RZ, RZ, 0x1 ;  /* 0x00000001ff007424 */ /* 0x000fe200078e00ff */
[----:B------:R-:W-:Y:S01]  /*3d00*/  UIADD3 UR41, UPT, UPT, UR41, 0xd0, URZ ;  /* 0x000000d029297890 */ /* 0x000fe2000fffe0ff */
[----:B------:R-:W-:Y:S01]  /*3d10*/  SHF.L.U32 R2, R11, 0x1f, RZ ;  /* 0x0000001f0b027819 */ /* 0x000fe200000006ff */
[----:B------:R-:W-:-:S03]  /*3d20*/  UMOV UR4, 0x40 ;  /* 0x0000004000047882 */ /* 0x000fc60000000000 */
[----:B------:R-:W-:Y:S01]  /*3d30*/  UVIRTCOUNT.DEALLOC.SMPOOL 0x80 ;  /* 0x000000800000784c */ /* 0x000fe20000000000 */
[----:B--2---:R-:W-:Y:S02]  /*3d40*/  ULEA UR8, UR8, UR4, 0x18 ;  /* 0x0000000408087291 */ /* 0x004fe4000f8ec0ff */
[----:B------:R-:W-:-:S07]  /*3d50*/  ULEA UR4, UR45, UR41, 0x3 ;  /* 0x000000292d047291 */ /* 0x000fce000f8e18ff */
[----:B------:R2:W-:Y:S02]  /*3d60*/  @P0 STS.U8 [UR8+0x1c], R0 ;  /* 0x00001c00ff000988 */ /* 0x0005e40008000008 */
[----:B------:R-:W4:Y:S02]  /*3d70*/  SYNCS.PHASECHK.TRANS64.TRYWAIT P0, [UR4], R2 ;  /* 0x00000002ff0075a7 */ /* 0x000f240008001104 */
[----:B--2-4-:R-:W-:Y:S05]  /*3d80*/  @!P0 BRA `(.L_x_67) ;  /* 0x0000005000408947 */ /* 0x014fea0003800000 */
.L_x_158:
[----:B------:R-:W-:-:S04]  /*3d90*/  UIADD3 UR4, UPT, UPT, UR45, 0x1, URZ ;  /* 0x000000012d047890 */ /* 0x000fc8000fffe0ff */
[----:B------:R-:W-:-:S04]  /*3da0*/  UISETP.NE.AND UP0, UPT, UR4, 0x4, UPT ;  /* 0x000000040400788c */ /* 0x000fc8000bf05270 */
[----:B------:R-:W-:Y:S02]  /*3db0*/  USEL UR6, URZ, 0x1, UP0 ;  /* 0x00000001ff067887 */ /* 0x000fe40008000000 */
[----:B------:R-:W-:-:S04]  /*3dc0*/  USEL UR4, UR4, URZ, UP0 ;  /* 0x000000ff04047287 */ /* 0x000fc80008000000 */
[----:B-1----:R-:W-:Y:S01]  /*3dd0*/  ULEA UR5, UR4, UR41, 0x3 ;  /* 0x0000002904057291 */ /* 0x002fe2000f8e18ff */
[----:B--2---:R-:W-:-:S04]  /*3de0*/  LOP3.LUT R2, R11, UR6, RZ, 0x3c, !PT ;  /* 0x000000060b027c12 */ /* 0x004fc8000f8e3cff */
[----:B------:R-:W-:-:S04]  /*3df0*/  SHF.L.U32 R3, R2, 0x1f, RZ ;  /* 0x0000001f02037819 */ /* 0x000fc800000006ff */
[----:B------:R-:W1:Y:S02]  /*3e00*/  SYNCS.PHASECHK.TRANS64.TRYWAIT P0, [UR5], R3 ;  /* 0x00000003ff0075a7 */ /* 0x000e640008001105 */
[----:B-1----:R-:W-:Y:S05]  /*3e10*/  @!P0 BRA `(.L_x_68) ;  /* 0x0000005000348947 */ /* 0x002fea0003800000 */
.L_x_160:
        /* <DEDUP_REMOVED lines=9> */
.L_x_162:
[----:B------:R-:W-:-:S04]  /*3eb0*/  UIADD3 UR4, UPT, UPT, UR4, 0x1, URZ ;  /* 0x0000000104047890 */ /* 0x000fc8000fffe0ff */
[----:B------:R-:W-:-:S04]  /*3ec0*/  UISETP.NE.AND UP0, UPT, UR4, 0x4, UPT ;  /* 0x000000040400788c */ /* 0x000fc8000bf05270 */
[----:B------:R-:W-:Y:S02]  /*3ed0*/  USEL UR5, URZ, 0x1, UP0 ;  /* 0x00000001ff057887 */ /* 0x000fe40008000000 */
[----:B------:R-:W-:-:S04]  /*3ee0*/  USEL UR4, UR4, URZ, UP0 ;  /* 0x000000ff04047287 */ /* 0x000fc80008000000 */
[----:B------:R-:W-:Y:S01]  /*3ef0*/  ULEA UR4, UR4, UR41, 0x3 ;  /* 0x0000002904047291 */ /* 0x000fe2000f8e18ff */
[----:B------:R-:W-:-:S04]  /*3f00*/  LOP3.LUT R2, R2, UR5, RZ, 0x3c, !PT ;  /* 0x0000000502027c12 */ /* 0x000fc8000f8e3cff */
[----:B------:R-:W-:-:S04]  /*3f10*/  SHF.L.U32 R2, R2, 0x1f, RZ ;  /* 0x0000001f02027819 */ /* 0x000fc800000006ff */
[----:B------:R-:W2:Y:S02]  /*3f20*/  SYNCS.PHASECHK.TRANS64.TRYWAIT P0, [UR4], R2 ;  /* 0x00000002ff0075a7 */ /* 0x000ea40008001104 */
[----:B--2---:R-:W-:Y:S05]  /*3f30*/  @!P0 BRA `(.L_x_70) ;  /* 0x00000050001c8947 */ /* 0x004fea0003800000 */
.L_x_164:
[----:B------:R-:W-:Y:S01]  /*3f40*/  NOP ;  /* 0x0000000000007918 */ /* 0x000fe20000000000 */
[----:B-1----:R-:W1:Y:S01]  /*3f50*/  LDS R0, [UR8+0x14] ;  /* 0x00001408ff007984 */ /* 0x002e620008000800 */
[----:B------:R-:W-:Y:S01]  /*3f60*/  ULOP3.LUT UR4, UR65, 0xffff, URZ, 0xc0, !UPT ;  /* 0x0000ffff41047892 */ /* 0x000fe2000f8ec0ff */
[----:B------:R-:W-:Y:S01]  /*3f70*/  UMOV UR5, 0xffff ;  /* 0x0000ffff00057882 */ /* 0x000fe20000000000 */
[----:B------:R-:W-:Y:S02]  /*3f80*/  UMOV UR6, 0x1 ;  /* 0x0000000100067882 */ /* 0x000fe40000000000 */
[----:B------:R-:W-:-:S04]  /*3f90*/  USHF.R.U32.HI UR4, URZ, 0x5, UR4 ;  /* 0x00000005ff047899 */ /* 0x000fc80008011604 */
[----:B------:R-:W-:Y:S02]  /*3fa0*/  USHF.L.U32 UR5, UR5, UR4, URZ ;  /* 0x0000000405057299 */ /* 0x000fe400080006ff */
[----:B------:R-:W-:-:S04]  /*3fb0*/  USHF.L.U32 UR4, UR6, UR4, URZ ;  /* 0x0000000406047299 */ /* 0x000fc800080006ff */
[----:B-1----:R-:W-:-:S04]  /*3fc0*/  LOP3.LUT R0, R0, UR5, RZ, 0xc0, !PT ;  /* 0x0000000500007c12 */ /* 0x002fc8000f8ec0ff */
[----:B------:R-:W-:-:S13]  /*3fd0*/  ISETP.NE.AND P0, PT, R0, UR5, PT ;  /* 0x0000000500007c0c */ /* 0x000fda000bf05270 */
[----:B------:R-:W-:Y:S05]  /*3fe0*/  @P0 BRA `(.L_x_71) ;  /* 0x0000000000580947 */ /* 0x000fea0003800000 */
[----:B------:R-:W1:Y:S02]  /*3ff0*/  LDS R0, [UR8+0x18] ;  /* 0x00001808ff007984 */ /* 0x000e640008000800 */
[----:B-1----:R-:W-:-:S04]  /*4000*/  LOP3.LUT R0, R0, UR4, RZ, 0xc0, !PT ;  /* 0x0000000400007c12 */ /* 0x002fc8000f8ec0ff */
[----:B------:R-:W-:-:S13]  /*4010*/  ISETP.NE.AND P0, PT, R0, UR4, PT ;  /* 0x0000000400007c0c */ /* 0x000fda000bf05270 */
[----:B------:R-:W-:Y:S05]  /*4020*/  @P0 BRA `(.L_x_72) ;  /* 0x00000000003c0947 */ /* 0x000fea0003800000 */
[----:B------:R-:W1:Y:S01]  /*4030*/  S2R R2, SR_LANEID ;  /* 0x0000000000027919 */ /* 0x000e620000000000 */
[----:B------:R-:W-:-:S06]  /*4040*/  ULOP3.LUT UR5, URZ, UR5, URZ, 0x33, !UPT ;  /* 0x00000005ff057292 */ /* 0x000fcc000f8e33ff */
[----:B------:R-:W-:-:S04]  /*4050*/  IMAD.U32 R0, RZ, RZ, UR5 ;  /* 0x00000005ff007e24 */ /* 0x000fc8000f8e00ff */
[----:B------:R2:W4:Y:S02]  /*4060*/  REDUX UR7, R0 ;  /* 0x00000000000773c4 */ /* 0x0005240000000000 */
[----:B------:R1:W-:Y:S01]  /*4070*/  UTCATOMSWS.AND URZ, UR5 ;  /* 0x0000000500ff79e3 */ /* 0x0003e20008000000 */
[----:B--2---:R-:W-:Y:S01]  /*4080*/  LOP3.LUT R0, RZ, UR4, RZ, 0x33, !PT ;  /* 0x00000004ff007c12 */ /* 0x004fe2000f8e33ff */
[----:B------:R-:W-:Y:S02]  /*4090*/  VOTEU.ANY UR4, UPT, PT ;  /* 0x0000000000047886 */ /* 0x000fe400038e0100 */
[----:B------:R-:W-:Y:S02]  /*40a0*/  UFLO.U32 UR4, UR4 ;  /* 0x00000004000472bd */ /* 0x000fe400080e0000 */
[----:B------:R-:W2:Y:S04]  /*40b0*/  REDUX UR6, R0 ;  /* 0x00000000000673c4 */ /* 0x000ea80000000000 */
[----:B-1----:R-:W-:-:S02]  /*40c0*/  ISETP.EQ.U32.AND P0, PT, R2, UR4, PT ;  /* 0x0000000402007c0c */ /* 0x002fc4000bf02070 */
[----:B----4-:R-:W-:-:S11]  /*40d0*/  MOV R2, UR7 ;  /* 0x0000000700027c02 */ /* 0x010fd60008000f00 */
[----:B------:R1:W-:Y:S01]  /*40e0*/  @P0 ATOMS.AND RZ, [UR8+0x14], R2 ;  /* 0x00001402ffff098c */ /* 0x0003e2000a800008 */
[----:B--2---:R-:W-:-:S05]  /*40f0*/  IMAD.U32 R0, RZ, RZ, UR6 ;  /* 0x00000006ff007e24 */ /* 0x004fca000f8e00ff */
[----:B------:R1:W-:Y:S01]  /*4100*/  @P0 ATOMS.AND RZ, [UR8+0x18], R0 ;  /* 0x00001800ffff098c */ /* 0x0003e2000a800008 */
[----:B------:R-:W-:Y:S05]  /*4110*/  BRA `(.L_x_73) ;  /* 0x0000000000147947 */ /* 0x000fea0003800000 */
.L_x_72:
[----:B------:R-:W-:Y:S02]  /*4120*/  MOV R2, 0x4140 ;  /* 0x0000414000027802 */ /* 0x000fe40000000f00 */
[----:B---3-5:R-:W-:Y:S05]  /*4130*/  CALL.REL.NOINC `($__internal_0_$__cuda_sm10x_tcgen05_guardrail_trap_col_being_dealloced_not_returned_by_alloc) ;  /* 0x0000005400047944 */ /* 0x028fea0003c00000 */
[----:B------:R-:W-:Y:S05]  /*4140*/  BRA `(.L_x_73) ;  /* 0x0000000000087947 */ /* 0x000fea0003800000 */
.L_x_71:
[----:B------:R-:W-:Y:S02]  /*4150*/  MOV R2, 0x4170 ;  /* 0x0000417000027802 */ /* 0x000fe40000000f00 */
[----:B---3-5:R-:W-:Y:S05]  /*4160*/  CALL.REL.NOINC `($__internal_2_$__cuda_sm10x_tcgen05_guardrail_trap_unallocated_columns_being_dealloced) ;  /* 0x0000005400107944 */ /* 0x028fea0003c00000 */
.L_x_73:
[----:B------:R-:W-:Y:S01]  /*4170*/  NOP ;  /* 0x0000000000007918 */ /* 0x000fe20000000000 */
[----:B------:R-:W-:Y:S05]  /*4180*/  EXIT ;  /* 0x000000000000794d */ /* 0x000fea0003800000 */
.L_x_55:
[----:B------:R-:W-:-:S09]  /*4190*/  UISETP.NE.OR UP0, UPT, UR18, 0x3, !UP3 ;  /* 0x000000031200788c */ /* 0x000fd2000df05670 */
[----:B------:R-:W-:Y:S05]  /*41a0*/  BRA.U UP0, `(.L_x_74) ;  /* 0x0000001100807547 */ /* 0x000fea000b800000 */
[----:B------:R-:W2:Y:S01]  /*41b0*/  LDCU.64 UR4, c[0x0][0x888] ;  /* 0x00011100ff0477ac */ /* 0x000ea20008000a00 */
[----:B------:R-:W3:Y:S01]  /*41c0*/  LDC.64 R12, c[0x0][0x348] ;  /* 0x0000d200ff0c7b82 */ /* 0x000ee20000000a00 */
[----:B------:R-:W-:Y:S02]  /*41d0*/  HFMA2 R9, -RZ, RZ, 0, 0 ;  /* 0x00000000ff097431 */ /* 0x000fe400000001ff */
[----:B------:R-:W-:Y:S01]  /*41e0*/  IMAD.MOV.U32 R11, RZ, RZ, 0x1 ;  /* 0x00000001ff0b7424 */ /* 0x000fe200078e00ff */
[----:B------:R-:W4:Y:S01]  /*41f0*/  LDCU UR38, c[0x0][0x370] ;  /* 0x00006e00ff2677ac */ /* 0x000f220008000800 */
[----:B------:R-:W-:Y:S01]  /*4200*/  IMAD.MOV.U32 R10, RZ, RZ, RZ ;  /* 0x000000ffff0a7224 */ /* 0x000fe200078e00ff */
[----:B------:R-:W-:Y:S01]  /*4210*/  MOV R3, 0x1000 ;  /* 0x0000100000037802 */ /* 0x000fe20000000f00 */
[----:B------:R-:W4:Y:S01]  /*4220*/  LDCU.128 UR48, c[0x0][0xb10] ;  /* 0x00016200ff3077ac */ /* 0x000f220008000c00 */
[----:B------:R-:W1:Y:S01]  /*4230*/  LDCU UR37, c[0x0][0x374] ;  /* 0x00006e80ff2577ac */ /* 0x000e620008000800 */
[----:B------:R-:W1:Y:S01]  /*4240*/  LDCU.64 UR30, c[0x0][0x890] ;  /* 0x00011200ff1e77ac */ /* 0x000e620008000a00 */
[----:B------:R-:W1:Y:S01]  /*4250*/  LDCU UR15, c[0x0][0xb0c] ;  /* 0x00016180ff0f77ac */ /* 0x000e620008000800 */
[----:B--2---:R-:W-:Y:S01]  /*4260*/  UISETP.NE.U32.AND UP0, UPT, UR4, URZ, UPT ;  /* 0x000000ff0400728c */ /* 0x004fe2000bf05070 */
[----:B------:R-:W2:Y:S01]  /*4270*/  LDCU UR44, c[0x0][0xb20] ;  /* 0x00016400ff2c77ac */ /* 0x000ea20008000800 */
[----:B------:R-:W2:Y:S01]  /*4280*/  LDCU UR4, c[0x0][0xb30] ;  /* 0x00016600ff0477ac */ /* 0x000ea20008000800 */
[----:B------:R-:W-:Y:S01]  /*4290*/  UMOV UR21, 0x400 ;  /* 0x0000040000157882 */ /* 0x000fe20000000000 */
[----:B----4-:R-:W-:-:S02]  /*42a0*/  UIMAD.WIDE.U32 UR6, UR38, UR48, URZ ;  /* 0x00000030260672a5 */ /* 0x010fc4000f8e00ff */
[----:B-1----:R-:W-:Y:S02]  /*42b0*/  UIMAD.WIDE.U32 UR8, UR37, UR51, URZ ;  /* 0x00000033250872a5 */ /* 0x002fe4000f8e00ff */
[----:B------:R-:W-:Y:S02]  /*42c0*/  ULEA UR21, UR47, UR21, 0x18 ;  /* 0x000000152f157291 */ /* 0x000fe4000f8ec0ff */
[----:B------:R-:W-:Y:S02]  /*42d0*/  USEL UR39, URZ, 0x1, UP6 ;  /* 0x00000001ff277887 */ /* 0x000fe4000b000000 */
[----:B------:R-:W-:Y:S02]  /*42e0*/  UISETP.NE.U32.AND UP6, UPT, UR30, URZ, UPT ;  /* 0x000000ff1e00728c */ /* 0x000fe4000bfc5070 */
[----:B------:R-:W-:Y:S02]  /*42f0*/  UIADD3 UR40, UPT, UPT, UR21, 0x58, URZ ;  /* 0x0000005815287890 */ /* 0x000fe4000fffe0ff */
[----:B------:R-:W-:-:S02]  /*4300*/  UISETP.NE.AND.EX UP5, UPT, UR5, URZ, UPT, UP0 ;  /* 0x000000ff0500728c */ /* 0x000fc4000bfa5300 */
[----:B------:R-:W-:Y:S01]  /*4310*/  UISETP.NE.AND UP0, UPT, UR42, 0x1, UPT ;  /* 0x000000012a00788c */ /* 0x000fe2000bf05270 */
[----:B------:R-:W-:Y:S01]  /*4320*/  UMOV UR6, UR7 ;  /* 0x0000000700067c82 */ /* 0x000fe20008000000 */
[----:B------:R-:W-:Y:S01]  /*4330*/  UMOV UR41, UR9 ;  /* 0x0000000900297c82 */ /* 0x000fe20008000000 */
[----:B------:R-:W-:Y:S02]  /*4340*/  UISETP.NE.AND UP0, UPT, UR15, 0x1, UPT ;  /* 0x000000010f00788c */ /* 0x000fe4000bf05270 */
[----:B------:R-:W-:Y:S02]  /*4350*/  UPLOP3.LUT UP4, UPT, UPT, UPT, UPT, 0x40, 0x4 ;  /* 0x000000000004789c */ /* 0x000fe40003f8e870 */
[----:B------:R-:W-:Y:S01]  /*4360*/  UISETP.GE.AND UP2, UPT, UR42, 0x1, UPT ;  /* 0x000000012a00788c */ /* 0x000fe2000bf46270 */
[----:B------:R-:W1:Y:S01]  /*4370*/  LDCU.64 UR22, c[0x0][0xb28] ;  /* 0x00016500ff1677ac */ /* 0x000e620008000a00 */
[----:B------:R-:W-:Y:S02]  /*4380*/  UISETP.NE.AND.EX UP6, UPT, UR31, URZ, UPT, UP6 ;  /* 0x000000ff1f00728c */ /* 0x000fe4000bfc5360 */
[----:B------:R-:W-:-:S02]  /*4390*/  UIADD3 UR33, UPT, UPT, UR21, 0x40, URZ ;  /* 0x0000004015217890 */ /* 0x000fc4000fffe0ff */
[----:B------:R-:W-:Y:S02]  /*43a0*/  UIADD3 UR25, UPT, UPT, UR21, 0x48, URZ ;  /* 0x0000004815197890 */ /* 0x000fe4000fffe0ff */
[----:B------:R-:W-:Y:S02]  /*43b0*/  UIADD3 UR17, UPT, UPT, UR21, 0x50, URZ ;  /* 0x0000005015117890 */ /* 0x000fe4000fffe0ff */
[----:B------:R-:W-:Y:S02]  /*43c0*/  UPRMT UR40, UR47, 0x654, UR40 ;  /* 0x000006542f287896 */ /* 0x000fe40008000028 */
[----:B------:R-:W-:Y:S02]  /*43d0*/  USHF.R.U32.HI UR43, URZ, UR49, UR6 ;  /* 0x00000031ff2b7299 */ /* 0x000fe40008011606 */
[----:B--2---:R-:W-:Y:S02]  /*43e0*/  USHF.R.U32.HI UR41, URZ, UR44, UR41 ;  /* 0x0000002cff297299 */ /* 0x004fe40008011629 */
[----:B------:R-:W-:-:S02]  /*43f0*/  UISETP.NE.AND UP0, UPT, UR50, 0x1, UPT ;  /* 0x000000013200788c */ /* 0x000fc4000bf05270 */
[----:B---3--:R-:W-:-:S11]  /*4400*/  UISETP.NE.AND UP3, UPT, UR4, 0x1, UPT ;  /* 0x000000010400788c */ /* 0x008fd6000bf65270 */
.L_x_85:
[C---:B------:R-:W-:Y:S02]  /*4410*/  LEA R8, R10.reuse, UR21, 0x3 ;  /* 0x000000150a087c11 */ /* 0x040fe4000f8e18ff */
[----:B------:R-:W-:Y:S02]  /*4420*/  SHF.L.U32 R0, R9, 0x1f, RZ ;  /* 0x0000001f09007819 */ /* 0x000fe400000006ff */
[----:B------:R-:W-:Y:S02]  /*4430*/  LEA R4, R10, UR21, 0x4 ;  /* 0x000000150a047c11 */ /* 0x000fe4000f8e20ff */
[----:B--2---:R-:W2:Y:S02]  /*4440*/  SYNCS.PHASECHK.TRANS64.TRYWAIT P0, [R8+URZ+0x90], R0 ;  /* 0x00009000080075a7 */ /* 0x004ea400080011ff */
[----:B--2---:R-:W-:Y:S05]  /*4450*/  @!P0 BRA `(.L_x_75) ;  /* 0x0000004800ec8947 */ /* 0x004fea0003800000 */
.L_x_165:
[----:B------:R-:W3:Y:S01]  /*4460*/  LDS.128 R4, [R4+0x120] ;  /* 0x0001200004047984 */ /* 0x000ee20000000c00 */
[----:B------:R-:W-:Y:S01]  /*4470*/  UISETP.GE.AND UP0, UPT, UR42, 0x1, UPT ;  /* 0x000000012a00788c */ /* 0x000fe2000bf06270 */
[----:B------:R-:W-:Y:S01]  /*4480*/  @!PT LDS RZ, [RZ] ;  /* 0x00000000fffff984 */ /* 0x000fe20000000800 */
[----:B------:R-:W-:Y:S01]  /*4490*/  @!PT LDS RZ, [RZ] ;  /* 0x00000000fffff984 */ /* 0x000fe20000000800 */
[----:B------:R-:W-:Y:S01]  /*44a0*/  @!PT LDS RZ, [RZ] ;  /* 0x00000000fffff984 */ /* 0x000fe20000000800 */
[----:B------:R-:W-:Y:S01]  /*44b0*/  @!PT LDS RZ, [RZ] ;  /* 0x00000000fffff984 */ /* 0x000fe20000000800 */
[----:B------:R4:W-:Y:S06]  /*44c0*/  MEMBAR.ALL.CTA ;  /* 0x0000000000007992 */ /* 0x0009ec0000008000 */
[----:B----4-:R-:W4:Y:S01]  /*44d0*/  FENCE.VIEW.ASYNC.S ;  /* 0x00000000000073c6 */ /* 0x010f220000000000 */
[----:B---3--:R-:W-:Y:S11]  /*44e0*/  LOP3.LUT P0, RZ, R6, 0x1, RZ, 0xc0, !PT ;  /* 0x0000000106ff7812 */ /* 0x008ff6000780c0ff */
[----:B------:R-:W-:Y:S02]  /*44f0*/  @!UPT UIADD3 URZ, UPT, UPT, URZ, URZ, URZ ;  /* 0x000000fffffff290 */ /* 0x000fe4000fffe0ff */
[----:B----4-:R-:W-:Y:S01]  /*4500*/  VOTEU.ANY UP2, P0 ;  /* 0x0000000000ff7886 */ /* 0x010fe20000040100 */
[----:B------:R-:W-:Y:S11]  /*4510*/  PLOP3.LUT P0, PT, PT, PT, UP2, 0x80, 0x8 ;  /* 0x000000000008781c */ /* 0x000ff60003f0f028 */
[----:B------:R-:W-:Y:S02]  /*4520*/  @!UPT UIADD3 URZ, UPT, UPT, URZ, URZ, URZ ;  /* 0x000000fffffff290 */ /* 0x000fe4000fffe0ff */
[----:B--2---:R-:W-:Y:S02]  /*4530*/  @P0 SHF.R.U32.HI R0, RZ, 0x10, R5 ;  /* 0x00000010ff000819 */ /* 0x004fe40000011605 */
[----:B------:R-:W-:Y:S02]  /*4540*/  @P0 MOV R2, R4 ;  /* 0x0000000400020202 */ /* 0x000fe40000000f00 */
[----:B------:R-:W-:Y:S01]  /*4550*/  @P0 R2UR UR4, R0 ;  /* 0x00000000000402ca */ /* 0x000fe200000e0000 */
[----:B------:R-:W-:Y:S01]  /*4560*/  VIADD R0, R8, 0xa0 ;  /* 0x000000a008007836 */ /* 0x000fe20000000000 */
[----:B------:R-:W-:Y:S02]  /*4570*/  @P0 LOP3.LUT R4, R5, 0xffff, RZ, 0xc0, !PT ;  /* 0x0000ffff05040812 */ /* 0x000fe400078ec0ff */
[----:B------:R-:W-:Y:S02]  /*4580*/  @P0 R2UR UR6, R2 ;  /* 0x00000000020602ca */ /* 0x000fe400000e0000 */
[----:B------:R-:W-:Y:S02]  /*4590*/  PRMT R0, RZ, 0x654, R0 ;  /* 0x00000654ff007816 */ /* 0x000fe40000000000 */
[----:B------:R-:W-:Y:S02]  /*45a0*/  @P0 R2UR UR5, R4 ;  /* 0x00000000040502ca */ /* 0x000fe400000e0000 */
[----:B------:R2:W-:Y:S03]  /*45b0*/  SYNCS.ARRIVE.TRANS64.RED.A1T0 RZ, [R0+URZ], RZ ;  /* 0x000000ff00ff79a7 */ /* 0x0005e600081004ff */
[----:B------:R-:W-:Y:S04]  /*45c0*/  @UP2 UMOV UR29, UR4 ;  /* 0x00000004001d2c82 */ /* 0x000fe80008000000 */
[----:B------:R-:W-:Y:S04]  /*45d0*/  @UP2 UMOV UR14, UR6 ;  /* 0x00000006000e2c82 */ /* 0x000fe80008000000 */
[----:B------:R-:W-:Y:S01]  /*45e0*/  @UP2 UMOV UR13, UR5 ;  /* 0x00000005000d2c82 */ /* 0x000fe20008000000 */
[----:B------:R-:W-:Y:S05]  /*45f0*/  BRA.U !UP0, `(.L_x_76) ;  /* 0x0000000108c07547 */ /* 0x000fea000b800000 */
[----:B------:R-:W-:Y:S02]  /*4600*/  UIMAD.WIDE.U32 UR18, UR13, UR51, URZ ;  /* 0x000000330d1272a5 */ /* 0x000fe4000f8e00ff */
[----:B------:R-:W-:Y:S02]  /*4610*/  UP2UR UR16, UPR, URZ, 0x4 ;  /* 0x00000004ff107883 */ /* 0x000fe40008000000 */
[----:B------:R-:W-:Y:S02]  /*4620*/  UISETP.NE.AND UP2, UPT, UR50, 0x1, UPT ;  /* 0x000000013200788c */ /* 0x000fe4000bf45270 */
[----:B------:R-:W-:Y:S02]  /*4630*/  UIMAD.WIDE.U32 UR26, UR14, UR48, URZ ;  /* 0x000000300e1a72a5 */ /* 0x000fe4000f8e00ff */
[----:B------:R-:W-:Y:S02]  /*4640*/  USEL UR4, UR37, UR41, !UP2 ;  /* 0x0000002925047287 */ /* 0x000fe4000d000000 */
[----:B------:R-:W-:Y:S02]  /*4650*/  UISETP.NE.AND UP0, UPT, UR15, 0x1, UPT ;  /* 0x000000010f00788c */ /* 0x000fe4000bf05270 */
[----:B------:R-:W-:Y:S02]  /*4660*/  UP2UR UR20, UPR, URZ, 0x2 ;  /* 0x00000002ff147883 */ /* 0x000fe40008000000 */
[----:B------:R-:W-:Y:S02]  /*4670*/  UISETP.NE.AND UP1, UPT, UR42, 0x1, UPT ;  /* 0x000000012a00788c */ /* 0x000fe4000bf25270 */
[----:B-1----:R-:W-:Y:S02]  /*4680*/  UIMAD.WIDE.U32 UR8, UR4, UR22, URZ ;  /* 0x00000016040872a5 */ /* 0x002fe4000f8e00ff */
[----:B------:R-:W-:Y:S01]  /*4690*/  USEL UR7, UR38, UR43, !UP0 ;  /* 0x0000002b26077287 */ /* 0x000fe2000c000000 */
[----:B------:R-:W-:Y:S02]  /*46a0*/  UMOV UR5, UR19 ;  /* 0x0000001300057c82 */ /* 0x000fe40008000000 */
[----:B------:R-:W-:Y:S02]  /*46b0*/  USHF.R.U32.HI UR6, URZ, UR44, UR5 ;  /* 0x0000002cff067299 */ /* 0x000fe40008011605 */
[----:B------:R-:W-:Y:S02]  /*46c0*/  UIMAD.WIDE.U32 UR10, UR7, UR22, URZ ;  /* 0x00000016070a72a5 */ /* 0x000fe4000f8e00ff */
[----:B------:R-:W-:Y:S02]  /*46d0*/  USEL UR6, UR13, UR6, !UP2 ;  /* 0x000000060d067287 */ /* 0x000fe4000d000000 */
[----:B------:R-:W-:Y:S01]  /*46e0*/  UISETP.NE.AND UP2, UPT, UR16, URZ, UPT ;  /* 0x000000ff1000728c */ /* 0x000fe2000bf45270 */
[----:B------:R-:W-:Y:S02]  /*46f0*/  UMOV UR5, UR27 ;  /* 0x0000001b00057c82 */ /* 0x000fe40008000000 */
[----:B------:R-:W-:Y:S03]  /*4700*/  USHF.R.U32.HI UR12, URZ, UR49, UR5 ;  /* 0x00000031ff0c7299 */ /* 0x000fe60008011605 */
[----:B------:R-:W-:Y:S02]  /*4710*/  UMOV UR5, UR9 ;  /* 0x0000000900057c82 */ /* 0x000fe40008000000 */
[----:B------:R-:W-:Y:S03]  /*4720*/  @UP1 USHF.R.U32.HI UR4, URZ, UR23, UR5 ;  /* 0x00000017ff041299 */ /* 0x000fe60008011605 */
[----:B------:R-:W-:Y:S01]  /*4730*/  UMOV UR5, UR11 ;  /* 0x0000000b00057c82 */ /* 0x000fe20008000000 */
[----:B------:R-:W-:Y:S02]  /*4740*/  UIMAD UR4, UR42, UR4, URZ ;  /* 0x000000042a0472a4 */ /* 0x000fe4000f8e02ff */
[----:B------:R-:W-:Y:S02]  /*4750*/  @UP1 USHF.R.U32.HI UR7, URZ, UR23, UR5 ;  /* 0x00000017ff071299 */ /* 0x000fe40008011605 */
[----:B------:R-:W-:Y:S02]  /*4760*/  USEL UR5, UR14, UR12, !UP0 ;  /* 0x0000000c0e057287 */ /* 0x000fe4000c000000 */
[----:B------:R-:W-:Y:S02]  /*4770*/  UIMAD.WIDE.U32 UR10, UR6, UR22, URZ ;  /* 0x00000016060a72a5 */ /* 0x000fe4000f8e00ff */
[----:B------:R-:W-:Y:S02]  /*4780*/  UIMAD UR8, UR42, UR7, URZ ;  /* 0x000000072a0872a4 */ /* 0x000fe4000f8e02ff */
[----:B------:R-:W-:Y:S03]  /*4790*/  UISETP.GE.AND UP0, UPT, UR6, UR4, UPT ;  /* 0x000000040600728c */ /* 0x000fe6000bf06270 */
[----:B------:R-:W-:Y:S01]  /*47a0*/  UMOV UR4, UR11 ;  /* 0x0000000b00047c82 */ /* 0x000fe20008000000 */
[----:B------:R-:W-:Y:S02]  /*47b0*/  UISETP.GE.OR UP0, UPT, UR5, UR8, UP0 ;  /* 0x000000080500728c */ /* 0x000fe40008706670 */
[----:B------:R-:W-:Y:S02]  /*47c0*/  USHF.R.U32.HI UR4, URZ, UR23, UR4 ;  /* 0x00000017ff047299 */ /* 0x000fe40008011604 */
[----:B------:R-:W-:Y:S02]  /*47d0*/  UIMAD.WIDE.U32 UR8, UR5, UR22, URZ ;  /* 0x00000016050872a5 */ /* 0x000fe4000f8e00ff */
[----:B------:R-:W-:Y:S04]  /*47e0*/  USEL UR10, UR6, UR4, !UP1 ;  /* 0x00000004060a7287 */ /* 0x000fe8000c800000 */
[----:B------:R-:W-:Y:S01]  /*47f0*/  UIADD3 UR11, UPT, UPT, -UR10, URZ, URZ ;  /* 0x000000ff0a0b7290 */ /* 0x000fe2000fffe1ff */
[----:B------:R-:W-:Y:S02]  /*4800*/  @!UP0 UMOV UR4, UR9 ;  /* 0x0000000900048c82 */ /* 0x000fe40008000000 */
[----:B------:R-:W-:Y:S02]  /*4810*/  @!UP0 USHF.R.U32.HI UR4, URZ, UR23, UR4 ;  /* 0x00000017ff048299 */ /* 0x000fe40008011604 */
[----:B------:R-:W-:Y:S02]  /*4820*/  UIMAD UR8, UR42, UR11, UR6 ;  /* 0x0000000b2a0872a4 */ /* 0x000fe4000f8e0206 */
[----:B------:R-:W-:Y:S02]  /*4830*/  @!UP0 USEL UR4, UR5, UR4, !UP1 ;  /* 0x0000000405048287 */ /* 0x000fe4000c800000 */
[----:B------:R-:W-:Y:S02]  /*4840*/  UISETP.NE.AND UP1, UPT, UR20, URZ, UPT ;  /* 0x000000ff1400728c */ /* 0x000fe4000bf25270 */
[----:B------:R-:W-:Y:S02]  /*4850*/  @!UP0 UIMAD UR8, UR7, UR8, UR4 ;  /* 0x00000008070882a4 */ /* 0x000fe4000f8e0204 */
[----:B------:R-:W-:Y:S02]  /*4860*/  @!UP0 UIADD3 UR9, UPT, UPT, UR10, -UR4, URZ ;  /* 0x800000040a098290 */ /* 0x000fe4000fffe0ff */
[----:B------:R-:W-:Y:S02]  /*4870*/  UIADD3 UR4, UPT, UPT, -UR5, URZ, URZ ;  /* 0x000000ff05047290 */ /* 0x000fe4000fffe1ff */
[----:B------:R-:W-:Y:S02]  /*4880*/  UIADD3 UR7, UPT, UPT, -UR6, URZ, URZ ;  /* 0x000000ff06077290 */ /* 0x000fe4000fffe1ff */
[----:B------:R-:W-:Y:S02]  /*4890*/  @!UP0 UIMAD UR6, UR9, UR42, UR5 ;  /* 0x0000002a090682a4 */ /* 0x000fe4000f8e0205 */
[----:B------:R-:W-:Y:S02]  /*48a0*/  UIMAD UR14, UR15, UR4, UR14 ;  /* 0x000000040f0e72a4 */ /* 0x000fe4000f8e020e */
[----:B------:R-:W-:Y:S01]  /*48b0*/  UIMAD UR13, UR50, UR7, UR13 ;  /* 0x00000007320d72a4 */ /* 0x000fe2000f8e020d */
[----:B------:R-:W-:Y:S02]  /*48c0*/  @!UP0 UMOV UR5, UR8 ;  /* 0x0000000800058c82 */ /* 0x000fe40008000000 */
[----:B------:R-:W-:Y:S02]  /*48d0*/  UIMAD UR14, UR5, UR15, UR14 ;  /* 0x0000000f050e72a4 */ /* 0x000fe4000f8e020e */
[----:B------:R-:W-:Y:S11]  /*48e0*/  UIMAD UR13, UR6, UR50, UR13 ;  /* 0x00000032060d72a4 */ /* 0x000ff6000f8e020d */
[----:B------:R-:W-:Y:S01]  /*48f0*/  @!UPT UIADD3 URZ, UPT, UPT, URZ, URZ, URZ ;  /* 0x000000fffffff290 */ /* 0x000fe2000fffe0ff */
.L_x_76:
[----:B------:R-:W3:Y:S01]  /*4900*/  @!UP3 LDCU.128 UR8, c[0x0][0xb10] ;  /* 0x00016200ff08b7ac */ /* 0x000ee20008000c00 */
[----:B------:R-:W-:Y:S02]  /*4910*/  ISETP.NE.U32.AND P0, PT, RZ, UR30, PT ;  /* 0x0000001eff007c0c */ /* 0x000fe4000bf05070 */
[----:B------:R-:W-:Y:S02]  /*4920*/  SHF.L.U32 R4, R11, 0x1f, RZ ;  /* 0x0000001f0b047819 */ /* 0x000fe400000006ff */
[----:B------:R-:W-:Y:S01]  /*4930*/  ISETP.NE.AND.EX P0, PT, RZ, UR31, PT, P0 ;  /* 0x0000001fff007c0c */ /* 0x000fe2000bf05300 */
[----:B------:R-:W4:Y:S01]  /*4940*/  @!UP3 LDCU UR5, c[0x0][0xb0c] ;  /* 0x00016180ff05b7ac */ /* 0x000f220008000800 */
[----:B------:R-:W-:Y:S02]  /*4950*/  USHF.L.U32 UR35, UR24, 0x6, URZ ;  /* 0x0000000618237899 */ /* 0x000fe400080006ff */
[----:B------:R-:W-:Y:S02]  /*4960*/  USHF.L.U32 UR34, UR28, 0x7, URZ ;  /* 0x000000071c227899 */ /* 0x000fe400080006ff */
[----:B---3--:R-:W-:Y:S07]  /*4970*/  UIMAD.WIDE.U32 UR6, UR14, UR8, URZ ;  /* 0x000000080e0672a5 */ /* 0x008fee000f8e00ff */
[----:B------:R-:W-:Y:S01]  /*4980*/  @!UP3 UMOV UR4, UR7 ;  /* 0x000000070004bc82 */ /* 0x000fe20008000000 */
[----:B----4-:R-:W-:Y:S02]  /*4990*/  @!UP3 UISETP.NE.AND UP0, UPT, UR5, 0x1, UPT ;  /* 0x000000010500b88c */ /* 0x010fe4000bf05270 */
[----:B------:R-:W-:Y:S02]  /*49a0*/  @!UP3 USHF.R.U32.HI UR4, URZ, UR9, UR4 ;  /* 0x00000009ff04b299 */ /* 0x000fe40008011604 */
[----:B------:R-:W-:Y:S02]  /*49b0*/  UIMAD.WIDE.U32 UR6, UR13, UR11, URZ ;  /* 0x0000000b0d0672a5 */ /* 0x000fe4000f8e00ff */
[----:B------:R-:W-:Y:S02]  /*49c0*/  @!UP3 USEL UR8, UR14, UR4, !UP0 ;  /* 0x000000040e08b287 */ /* 0x000fe4000c000000 */
[----:B------:R-:W-:Y:S03]  /*49d0*/  @!UP3 UISETP.NE.AND UP0, UPT, UR10, 0x1, UPT ;  /* 0x000000010a00b88c */ /* 0x000fe6000bf05270 */
[----:B------:R-:W-:Y:S02]  /*49e0*/  @!UP3 UMOV UR6, UR7 ;  /* 0x000000070006bc82 */ /* 0x000fe40008000000 */
[----:B------:R-:W3:Y:S02]  /*49f0*/  @!UP3 LDCU UR4, c[0x0][0xb20] ;  /* 0x00016400ff04b7ac */ /* 0x000ee40008000800 */
[----:B---3--:R-:W-:Y:S04]  /*4a00*/  @!UP3 USHF.R.U32.HI UR6, URZ, UR4, UR6 ;  /* 0x00000004ff06b299 */ /* 0x008fe80008011606 */
[----:B------:R-:W-:Y:S04]  /*4a10*/  @!UP3 USEL UR6, UR13, UR6, !UP0 ;  /* 0x000000060d06b287 */ /* 0x000fe8000c000000 */
[----:B------:R-:W-:Y:S02]  /*4a20*/  @!UP3 UIADD3 UR4, UPT, UPT, -UR8, UR6, URZ ;  /* 0x000000060804b290 */ /* 0x000fe4000fffe1ff */
[----:B------:R-:W-:Y:S02]  /*4a30*/  @!UP3 UIADD3 UR6, UPT, UPT, UR8, -UR6, URZ ;  /* 0x800000060806b290 */ /* 0x000fe4000fffe0ff */
[----:B------:R-:W-:Y:S02]  /*4a40*/  @!UP3 UIMAD UR14, UR4, UR5, UR14 ;  /* 0x00000005040eb2a4 */ /* 0x000fe4000f8e020e */
[----:B------:R-:W-:Y:S01]  /*4a50*/  @!UP3 UIMAD UR13, UR6, UR10, UR13 ;  /* 0x0000000a060db2a4 */ /* 0x000fe2000f8e020d */
[----:B------:R-:W-:Y:S11]  /*4a60*/  BRA.U UP4, `(.L_x_77) ;  /* 0x0000000104107547 */ /* 0x000ff6000b800000 */
[----:B------:R-:W-:Y:S04]  /*4a70*/  MOV R2, UR39 ;  /* 0x0000002700027c02 */ /* 0x000fe80008000f00 */
[----:B------:R-:W-:Y:S04]  /*4a80*/  SHF.L.U32 R2, R2, 0x1f, RZ ;  /* 0x0000001f02027819 */ /* 0x000fe800000006ff */
[----:B------:R-:W3:Y:S02]  /*4a90*/  SYNCS.PHASECHK.TRANS64.TRYWAIT P1, [UR21+0x88], R2 ;  /* 0x00008802ff0075a7 */ /* 0x000ee40008021115 */
[----:B---3--:R-:W-:Y:S05]  /*4aa0*/  @!P1 BRA `(.L_x_78) ;  /* 0x00000044006c9947 */ /* 0x008fea0003800000 */
.L_x_77:
[----:B------:R-:W-:Y:S05]  /*4ab0*/  BRA.U !UP6, `(.L_x_79) ;  /* 0x000000010e387547 */ /* 0x000fea000b800000 */
[----:B------:R-:W-:Y:S01]  /*4ac0*/  UPLOP3.LUT UP1, UPT, UPT, UPT, UP5, 0x80, 0x8 ;  /* 0x000000000008789c */ /* 0x000fe20003f2f050 */
[----:B--2---:R-:W-:Y:S01]  /*4ad0*/  HFMA2 R0, -RZ, RZ, 0, 5.9604644775390625e-08 ;  /* 0x00000001ff007431 */ /* 0x004fe200000001ff */
[----:B------:R-:W2:Y:S01]  /*4ae0*/  LDCU.64 UR8, c[0x0][0x358] ;  /* 0x00006b00ff0877ac */ /* 0x000ea20008000a00 */
[----:B------:R-:W-:Y:S03]  /*4af0*/  IMAD.MOV.U32 R45, RZ, RZ, 0x1 ;  /* 0x00000001ff2d7424 */ /* 0x000fe600078e00ff */
[----:B------:R-:W-:Y:S05]  /*4b00*/  PLOP3.LUT P1, PT, PT, PT, UP1, 0x80, 0x8 ;  /* 0x000000000008781c */ /* 0x000fea0003f2f018 */
[----:B------:R-:W3:Y:S01]  /*4b10*/  @UP1 LDCU.64 UR4, c[0x0][0x888] ;  /* 0x00011100ff0417ac */ /* 0x000ee20008000a00 */
[----:B------:R-:W-:Y:S07]  /*4b20*/  @UP1 UIMAD UR6, UR36, UR30, URZ ;  /* 0x0000001e240612a4 */ /* 0x000fee000f8e02ff */
[----:B------:R-:W-:Y:S01]  /*4b30*/  @!P1 PRMT R45, R0, 0x7610, R45 ;  /* 0x00007610002d9816 */ /* 0x000fe2000000002d */
[----:B---3--:R-:W-:Y:S06]  /*4b40*/  @UP1 UIMAD.WIDE UR4, UR6, 0x4, UR4 ;  /* 0x00000004060418a5 */ /* 0x008fec000f8e0204 */
[----:B------:R-:W-:Y:S01]  /*4b50*/  IMAD.U32 R6, RZ, RZ, UR4 ;  /* 0x00000004ff067e24 */ /* 0x000fe2000f8e00ff */
[----:B------:R-:W-:Y:S04]  /*4b60*/  MOV R7, UR5 ;  /* 0x0000000500077c02 */ /* 0x000fe80008000f00 */
[----:B------:R-:W3:Y:S01]  /*4b70*/  @!UP1 LDCU UR4, c[0x0][0x880] ;  /* 0x00011000ff0497ac */ /* 0x000ee20008000800 */
[----:B--2--5:R4:W5:Y:S02]  /*4b80*/  @P1 LDG.E R27, desc[UR8][R6.64] ;  /* 0x00000008061b1981 */ /* 0x024964000c1e1900 */
[----:B---34-:R-:W-:Y:S07]  /*4b90*/  @!P1 IMAD.U32 R27, RZ, RZ, UR4 ;  /* 0x00000004ff1b9e24 */ /* 0x018fee000f8e00ff */
.L_x_79:
[----:B-----5:R-:W-:Y:S01]  /*4ba0*/  @!P0 FSETP.EQ.AND P2, PT, R27, RZ, PT ;  /* 0x000000ff1b00820b */ /* 0x020fe20003f42000 */
[----:B------:R-:W-:Y:S01]  /*4bb0*/  @!UPT UIADD3 URZ, UPT, UPT, URZ, URZ, URZ ;  /* 0x000000fffffff290 */ /* 0x000fe2000fffe0ff */
[----:B------:R-:W-:Y:S11]  /*4bc0*/  @!P0 BRA `(.L_x_80) ;  /* 0x0000000000148947 */ /* 0x000ff60003800000 */
[----:B------:R-:W-:Y:S02]  /*4bd0*/  LOP3.LUT P0, RZ, R45, 0xff, RZ, 0xc0, !PT ;  /* 0x000000ff2dff7812 */ /* 0x000fe4000780c0ff */
[----:B------:R-:W-:Y:S04]  /*4be0*/  PLOP3.LUT P2, PT, PT, PT, UP1, 0x80, 0x8 ;  /* 0x000000000008781c */ /* 0x000fe80003f4f018 */
[----:B------:R-:W-:Y:S07]  /*4bf0*/  PLOP3.LUT P2, PT, P2, PT, PT, 0x8, 0x80 ;  /* 0x000000000080781c */ /* 0x000fee000174e170 */
[----:B------:R-:W-:Y:S11]  /*4c00*/  @P0 FSETP.EQ.AND P2, PT, R27, RZ, PT ;  /* 0x000000ff1b00020b */ /* 0x000ff60003f42000 */
[----:B------:R-:W-:Y:S02]  /*4c10*/  @!UPT UIADD3 URZ, UPT, UPT, URZ, URZ, URZ ;  /* 0x000000fffffff290 */ /* 0x000fe4000fffe0ff */
.L_x_80:
[----:B------:R-:W3:Y:S01]  /*4c20*/  SYNCS.PHASECHK.TRANS64.TRYWAIT P0, [UR21+0x60], R4 ;  /* 0x00006004ff0075a7 */ /* 0x000ee20008001115 */
[----:B------:R-:W-:Y:S04]  /*4c30*/  ELECT P1, URZ, PT ;  /* 0x0000000000ff782f */ /* 0x000fe80003820000 */
[----:B------:R-:W-:Y:S01]  /*4c40*/  PLOP3.LUT P1, PT, P2, P1, PT, 0xf2, 0x2f ;  /* 0x00000000002f781c */ /* 0x000fe20001723e72 */
[----:B------:R-:W-:Y:S01]  /*4c50*/  @!UPT UIADD3 URZ, UPT, UPT, URZ, URZ, URZ ;  /* 0x000000fffffff290 */ /* 0x000fe2000fffe0ff */
[----:B---3--:R-:W-:Y:S11]  /*4c60*/  @!P0 BRA `(.L_x_81) ;  /* 0x0000004400148947 */ /* 0x008ff60003800000 */
.L_x_168:
[----:B--2---:R-:W-:Y:S01]  /*4c70*/  @!P1 IADD3 R2, P0, PT, R12, 0x580, RZ ;  /* 0x000005800c029810 */ /* 0x004fe20007f1e0ff */
[----:B------:R-:W-:Y:S01]  /*4c80*/  VOTEU.ALL UP0, P1 ;  /* 0x0000000000ff7886 */ /* 0x000fe20000800000 */
[----:B------:R-:W-:Y:S01]  /*4c90*/  UMOV UR6, 0x0 ;  /* 0x0000000000067882 */ /* 0x000fe20000000000 */
[----:B------:R-:W-:Y:S01]  /*4ca0*/  UMOV UR7, 0x10000000 ;  /* 0x1000000000077882 */ /* 0x000fe20000000000 */
[----:B------:R-:W-:Y:S01]  /*4cb0*/  @!P1 R2UR UR5, R2 ;  /* 0x00000000020592ca */ /* 0x000fe200000e0000 */
[----:B------:R-:W-:Y:S01]  /*4cc0*/  @!P1 IMAD.X R0, RZ, RZ, R13, P0 ;  /* 0x000000ffff009224 */ /* 0x000fe200000e060d */
[----:B------:R-:W-:Y:S01]  /*4cd0*/  @!UP0 UIADD3 UR32, UPT, UPT, UR21, 0x200, URZ ;  /* 0x0000020015208890 */ /* 0x000fe2000fffe0ff */
[----:B------:R-:W-:Y:S03]  /*4ce0*/  VOTEU.ALL UP0, P1 ;  /* 0x0000000000ff7886 */ /* 0x000fe60000800000 */
[----:B------:R-:W-:Y:S01]  /*4cf0*/  @!P1 R2UR UR4, R0 ;  /* 0x00000000000492ca */ /* 0x000fe200000e0000 */
[----:B------:R-:W-:Y:S06]  /*4d00*/  @!P1 IMAD.MOV.U32 R0, RZ, RZ, 0x1000 ;  /* 0x00001000ff009424 */ /* 0x000fec00078e00ff */
[----:B------:R-:W-:Y:S06]  /*4d10*/  IMAD.U32 R6, RZ, RZ, UR5 ;  /* 0x00000005ff067e24 */ /* 0x000fec000f8e00ff */
[----:B------:R-:W-:Y:S01]  /*4d20*/  IMAD.U32 R7, RZ, RZ, UR4 ;  /* 0x00000004ff077e24 */ /* 0x000fe2000f8e00ff */
[----:B------:R-:W-:Y:S04]  /*4d30*/  @!P1 R2UR UR4, R6 ;  /* 0x00000000060492ca */ /* 0x000fe800000e0000 */
[----:B------:R-:W-:Y:S11]  /*4d40*/  @!P1 R2UR UR5, R7 ;  /* 0x00000000070592ca */ /* 0x000ff600000e0000 */
[----:B------:R-:W-:Y:S02]  /*4d50*/  @!UPT UIADD3 URZ, UPT, UPT, URZ, URZ, URZ ;  /* 0x000000fffffff290 */ /* 0x000fe4000fffe0ff */
[----:B------:R2:W-:Y:S01]  /*4d60*/  @!UP0 UTMALDG.3D [UR32], [UR4], desc[UR6] ;  /* 0x00000620040085b4 */ /* 0x0005e20008011000 */
[----:B------:R3:W-:Y:S01]  /*4d70*/  @!P1 SYNCS.ARRIVE.TRANS64.RED.A0TR RZ, [UR21+0x40], R0 ;  /* 0x00004000ffff99a7 */ /* 0x0007e20008300415 */
[----:B--2---:R-:W-:Y:S09]  /*4d80*/  UPRMT UR4, UR47, 0x654, UR33 ;  /* 0x000006542f047896 */ /* 0x004ff20008000021 */
[----:B------:R-:W-:Y:S01]  /*4d90*/  SYNCS.ARRIVE.TRANS64.RED.A1T0 RZ, [UR4], RZ ;  /* 0x000000ffffff79a7 */ /* 0x000fe20008100404 */
[----:B------:R-:W2:Y:S02]  /*4da0*/  SYNCS.PHASECHK.TRANS64.TRYWAIT P0, [UR21+0x68], R4 ;  /* 0x00006804ff0075a7 */ /* 0x000ea40008001115 */
[----:B--23--:R-:W-:Y:S05]  /*4db0*/  @!P0 BRA `(.L_x_82) ;  /* 0x0000004000d88947 */ /* 0x00cfea0003800000 */
.L_x_170:
[----:B------:R-:W-:Y:S01]  /*4dc0*/  @!P1 IADD3 R2, P0, PT, R12, 0x580, RZ ;  /* 0x000005800c029810 */ /* 0x000fe20007f1e0ff */
[----:B------:R-:W-:Y:S01]  /*4dd0*/  VOTEU.ALL UP0, P1 ;  /* 0x0000000000ff7886 */ /* 0x000fe20000800000 */
[----:B------:R-:W-:Y:S01]  /*4de0*/  UMOV UR6, 0x0 ;  /* 0x0000000000067882 */ /* 0x000fe20000000000 */
[----:B------:R-:W-:Y:S01]  /*4df0*/  UMOV UR7, 0x10000000 ;  /* 0x1000000000077882 */ /* 0x000fe20000000000 */
[----:B------:R-:W-:Y:S01]  /*4e00*/  @!P1 R2UR UR5, R2 ;  /* 0x00000000020592ca */ /* 0x000fe200000e0000 */
[----:B--2---:R-:W-:Y:S01]  /*4e10*/  @!P1 IMAD.X R0, RZ, RZ, R13, P0 ;  /* 0x000000ffff009224 */ /* 0x004fe200000e060d */
[----:B------:R-:W-:Y:S02]  /*4e20*/  @!UP0 UIADD3 UR26, UPT, UPT, UR34, 0x20, URZ ;  /* 0x00000020221a8890 */ /* 0x000fe4000fffe0ff */
[----:B------:R-:W-:Y:S02]  /*4e30*/  @!UP0 UIADD3 UR24, UPT, UPT, UR21, 0x1200, URZ ;  /* 0x0000120015188890 */ /* 0x000fe4000fffe0ff */
[----:B------:R-:W-:Y:S01]  /*4e40*/  @!P1 R2UR UR4, R0 ;  /* 0x00000000000492ca */ /* 0x000fe200000e0000 */
[----:B------:R-:W-:Y:S01]  /*4e50*/  VOTEU.ALL UP0, P1 ;  /* 0x0000000000ff7886 */ /* 0x000fe20000800000 */
[----:B------:R-:W-:Y:S01]  /*4e60*/  UMOV UR27, UR35 ;  /* 0x00000023001b7c82 */ /* 0x000fe20008000000 */
[----:B------:R-:W-:Y:S01]  /*4e70*/  UMOV UR28, UR36 ;  /* 0x00000024001c7c82 */ /* 0x000fe20008000000 */
[----:B------:R-:W-:Y:S03]  /*4e80*/  @!P1 IMAD.MOV.U32 R0, RZ, RZ, 0x1000 ;  /* 0x00001000ff009424 */ /* 0x000fe600078e00ff */
        /* <DEDUP_REMOVED lines=11> */
.L_x_172:
[----:B------:R-:W-:Y:S01]  /*4f40*/  @!P1 IADD3 R2, P0, PT, R12, 0x580, RZ ;  /* 0x000005800c029810 */ /* 0x000fe20007f1e0ff */
[----:B------:R-:W-:Y:S01]  /*4f50*/  VOTEU.ALL UP0, P1 ;  /* 0x0000000000ff7886 */ /* 0x000fe20000800000 */
[----:B------:R-:W-:Y:S01]  /*4f60*/  UMOV UR6, 0x0 ;  /* 0x0000000000067882 */ /* 0x000fe20000000000 */
[----:B------:R-:W-:Y:S01]  /*4f70*/  UMOV UR7, 0x10000000 ;  /* 0x1000000000077882 */ /* 0x000fe20000000000 */
[----:B------:R-:W-:Y:S01]  /*4f80*/  @!P1 R2UR UR5, R2 ;  /* 0x00000000020592ca */ /* 0x000fe200000e0000 */
[----:B--2---:R-:W-:Y:S01]  /*4f90*/  @!P1 IMAD.X R0, RZ, RZ, R13, P0 ;  /* 0x000000ffff009224 */ /* 0x004fe200000e060d */
[----:B------:R-:W-:Y:S01]  /*4fa0*/  @!UP0 UIADD3 UR18, UPT, UPT, UR34, 0x40, URZ ;  /* 0x0000004022128890 */ /* 0x000fe2000fffe0ff */
[----:B------:R-:W-:Y:S01]  /*4fb0*/  VIADD R10, R10, 0x1 ;  /* 0x000000010a0a7836 */ /* 0x000fe20000000000 */
        /* <DEDUP_REMOVED lines=17> */
.L_x_174:
[----:B------:R-:W-:Y:S01]  /*50d0*/  @!P1 IADD3 R2, P0, PT, R12, 0x580, RZ ;  /* 0x000005800c029810 */ /* 0x000fe20007f1e0ff */
[----:B------:R-:W-:Y:S01]  /*50e0*/  VOTEU.ALL UP0, P1 ;  /* 0x0000000000ff7886 */ /* 0x000fe20000800000 */
[----:B------:R-:W-:Y:S01]  /*50f0*/  UMOV UR6, 0x0 ;  /* 0x0000000000067882 */ /* 0x000fe20000000000 */
[----:B------:R-:W-:Y:S01]  /*5100*/  UMOV UR7, 0x10000000 ;  /* 0x1000000000077882 */ /* 0x000fe20000000000 */
[----:B------:R-:W-:Y:S01]  /*5110*/  @!P1 R2UR UR5, R2 ;  /* 0x00000000020592ca */ /* 0x000fe200000e0000 */
[----:B--2---:R-:W-:Y:S01]  /*5120*/  @!P1 IMAD.X R0, RZ, RZ, R13, P0 ;  /* 0x000000ffff009224 */ /* 0x004fe200000e060d */
[----:B------:R-:W-:Y:S01]  /*5130*/  @!UP0 UIADD3 UR10, UPT, UPT, UR34, 0x60, URZ ;  /* 0x00000060220a8890 */ /* 0x000fe2000fffe0ff */
[----:B------:R-:W-:Y:S01]  /*5140*/  R2UR UR16, R47 ;  /* 0x000000002f1072ca */ /* 0x000fe200000e0000 */
[----:B------:R-:W-:Y:S01]  /*5150*/  @!UP0 UIADD3 UR8, UPT, UPT, UR21, 0x3200, URZ ;  /* 0x0000320015088890 */ /* 0x000fe2000fffe0ff */
[----:B------:R-:W-:Y:S01]  /*5160*/  ISETP.NE.AND P0, PT, R10, 0x2, PT ;  /* 0x000000020a00780c */ /* 0x000fe20003f05270 */
[----:B------:R-:W-:Y:S01]  /*5170*/  @!UP0 UIADD3 UR9, UPT, UPT, UR21, 0x58, URZ ;  /* 0x0000005815098890 */ /* 0x000fe2000fffe0ff */
[----:B------:R-:W-:Y:S01]  /*5180*/  @!P1 R2UR UR4, R0 ;  /* 0x00000000000492ca */ /* 0x000fe200000e0000 */
[----:B------:R-:W-:Y:S01]  /*5190*/  VOTEU.ALL UP0, P1 ;  /* 0x0000000000ff7886 */ /* 0x000fe20000800000 */
[----:B------:R-:W-:Y:S01]  /*51a0*/  UMOV UR11, UR35 ;  /* 0x00000023000b7c82 */ /* 0x000fe20008000000 */
[----:B------:R-:W-:Y:S01]  /*51b0*/  UMOV UR12, UR36 ;  /* 0x00000024000c7c82 */ /* 0x000fe20008000000 */
[----:B------:R-:W-:Y:S01]  /*51c0*/  SEL R0, RZ, 0x1, P0 ;  /* 0x00000001ff007807 */ /* 0x000fe20000000000 */
[----:B------:R-:W-:Y:S01]  /*51d0*/  UIADD3 UR24, UPT, UPT, UR14, UR63, URZ ;  /* 0x0000003f0e187290 */ /* 0x000fe2000fffe0ff */
[----:B------:R-:W-:Y:S01]  /*51e0*/  IMAD.U32 R4, RZ, RZ, UR5 ;  /* 0x00000005ff047e24 */ /* 0x000fe2000f8e00ff */
[----:B------:R-:W-:Y:S01]  /*51f0*/  LOP3.LUT R11, R11, 0x1, RZ, 0x3c, !PT ;  /* 0x000000010b0b7812 */ /* 0x000fe200078e3cff */
[----:B------:R-:W-:Y:S01]  /*5200*/  UMOV UR36, UR29 ;  /* 0x0000001d00247c82 */ /* 0x000fe20008000000 */
[----:B------:R-:W-:Y:S01]  /*5210*/  LOP3.LUT R9, R9, R0, RZ, 0x3c, !PT ;  /* 0x0000000009097212 */ /* 0x000fe200078e3cff */
[----:B------:R-:W-:Y:S01]  /*5220*/  UIADD3 UR28, UPT, UPT, UR13, UR16, URZ ;  /* 0x000000100d1c7290 */ /* 0x000fe2000fffe0ff */
[----:B------:R-:W-:Y:S01]  /*5230*/  SEL R10, R10, RZ, P0 ;  /* 0x000000ff0a0a7207 */ /* 0x000fe20000000000 */
[----:B------:R-:W-:Y:S01]  /*5240*/  UPLOP3.LUT UP4, UPT, UPT, UPT, UPT, 0x80, 0x8 ;  /* 0x000000000008789c */ /* 0x000fe20003f8f070 */
[----:B------:R-:W-:Y:S01]  /*5250*/  IMAD.U32 R5, RZ, RZ, UR4 ;  /* 0x00000004ff057e24 */ /* 0x000fe2000f8e00ff */
[----:B------:R-:W-:Y:S04]  /*5260*/  @!P1 R2UR UR4, R4 ;  /* 0x00000000040492ca */ /* 0x000fe800000e0000 */
[----:B------:R-:W-:Y:S11]  /*5270*/  @!P1 R2UR UR5, R5 ;  /* 0x00000000050592ca */ /* 0x000ff600000e0000 */
[----:B------:R-:W-:Y:S02]  /*5280*/  @!UPT UIADD3 URZ, UPT, UPT, URZ, URZ, URZ ;  /* 0x000000fffffff290 */ /* 0x000fe4000fffe0ff */
[----:B------:R2:W-:Y:S01]  /*5290*/  @!UP0 UTMALDG.3D [UR8], [UR4], desc[UR6] ;  /* 0x00000608040085b4 */ /* 0x0005e20008011000 */
[----:B------:R2:W-:Y:S01]  /*52a0*/  @!P1 SYNCS.ARRIVE.TRANS64.RED.A0TR RZ, [UR21+0x58], R3 ;  /* 0x00005803ffff99a7 */ /* 0x0005e20008300415 */
[----:B------:R-:W-:Y:S01]  /*52b0*/  SYNCS.ARRIVE.TRANS64.RED.A1T0 RZ, [UR40], RZ ;  /* 0x000000ffffff79a7 */ /* 0x000fe20008100428 */
[----:B------:R-:W-:Y:S05]  /*52c0*/  BRA.U UP2, `(.L_x_85) ;  /* 0xfffffff102507547 */ /* 0x000fea000b83ffff */
[----:B------:R-:W-:-:S04]  /*52d0*/  SHF.L.U32 R2, R11, 0x1f, RZ ;  /* 0x0000001f0b027819 */ /* 0x000fc800000006ff */
[----:B------:R-:W3:Y:S02]  /*52e0*/  SYNCS.PHASECHK.TRANS64.TRYWAIT P0, [UR21+0x60], R2 ;  /* 0x00006002ff0075a7 */ /* 0x000ee40008001115 */
[----:B---3--:R-:W-:Y:S05]  /*52f0*/  @!P0 BRA `(.L_x_86) ;  /* 0x0000003c00d08947 */ /* 0x008fea0003800000 */
.L_x_176:
[----:B------:R-:W4:Y:S02]  /*5300*/  SYNCS.PHASECHK.TRANS64.TRYWAIT P0, [UR21+0x68], R2 ;  /* 0x00006802ff0075a7 */ /* 0x000f240008001115 */
[----:B----4-:R-:W-:Y:S05]  /*5310*/  @!P0 BRA `(.L_x_87) ;  /* 0x0000003c00e08947 */ /* 0x010fea0003800000 */
.L_x_178:
[----:B------:R-:W4:Y:S02]  /*5320*/  SYNCS.PHASECHK.TRANS64.TRYWAIT P0, [UR21+0x70], R2 ;  /* 0x00007002ff0075a7 */ /* 0x000f240008001115 */
[----:B----4-:R-:W-:Y:S05]  /*5330*/  @!P0 BRA `(.L_x_88) ;  /* 0x0000003c00f08947 */ /* 0x010fea0003800000 */
.L_x_180:
[----:B---3--:R-:W-:-:S07]  /*5340*/  MOV R0, UR21 ;  /* 0x0000001500007c02 */ /* 0x008fce0008000f00 */
.L_x_89:
[----:B---3--:R-:W-:-:S04]  /*5350*/  SHF.L.U32 R2, R11, 0x1f, RZ ;  /* 0x0000001f0b027819 */ /* 0x008fc800000006ff */
[----:B------:R3:W4:Y:S03]  /*5360*/  SYNCS.PHASECHK.TRANS64.TRYWAIT P0, [R0+URZ+0x78], R2 ;  /* 0x00007802000075a7 */ /* 0x00072600080011ff */
[----:B----4-:R-:W-:Y:S05]  /*5370*/  @!P0 NANOSLEEP.SYNCS 0x989680 ;  /* 0x009896800000895d */ /* 0x010fea0003900000 */
[----:B------:R-:W4:Y:S02]  /*5380*/  @!P0 SYNCS.PHASECHK.TRANS64 P0, [R0+URZ+0x78], R2 ;  /* 0x00007802000085a7 */ /* 0x000f2400080010ff */
[----:B-12-4-:R-:W-:Y:S05]  /*5390*/  @P0 EXIT ;  /* 0x000000000000094d */ /* 0x016fea0003800000 */
[----:B------:R-:W-:Y:S05]  /*53a0*/  BRA `(.L_x_89) ;  /* 0xfffffffc00e87947 */ /* 0x000fea000383ffff */
.L_x_74:
[----:B------:R-:W-:-:S06]  /*53b0*/  UISETP.GE.AND UP0, UPT, UR18, 0x4, UPT ;  /* 0x000000041200788c */ /* 0x000fcc000bf06270 */
[----:B------:R-:W-:-:S13]  /*53c0*/  PLOP3.LUT P0, PT, PT, PT, UP0, 0x80, 0x8 ;  /* 0x000000000008781c */ /* 0x000fda0003f0f008 */
[----:B-1----:R-:W-:Y:S05]  /*53d0*/  @!P0 EXIT ;  /* 0x000000000000894d */ /* 0x002fea0003800000 */
[----:B------:R-:W-:Y:S01]  /*53e0*/  BAR.SYNC.DEFER_BLOCKING 0x6, 0xa0 ;  /* 0x0182800000007b1d */ /* 0x000fe20000010000 */
[C---:B------:R-:W-:Y:S01]  /*53f0*/  IMAD.SHL.U32 R3, R56.reuse, 0x20, RZ ;  /* 0x0000002038037824 */ /* 0x040fe200078e00ff */
[----:B------:R-:W-:Y:S01]  /*5400*/  SHF.R.U32.HI R6, RZ, 0x1, R56 ;  /* 0x00000001ff067819 */ /* 0x000fe20000011638 */
[C---:B------:R-:W-:Y:S01]  /*5410*/  IMAD.SHL.U32 R2, R56.reuse, 0x10, RZ ;  /* 0x0000001038027824 */ /* 0x040fe200078e00ff */
[C---:B------:R-:W-:Y:S01]  /*5420*/  LOP3.LUT P0, RZ, R56.reuse, 0x4, RZ, 0xc0, !PT ;  /* 0x0000000438ff7812 */ /* 0x040fe2000780c0ff */
[C---:B------:R-:W-:Y:S01]  /*5430*/  IMAD.U32 R23, R56.reuse, 0x10000, RZ ;  /* 0x0001000038177824 */ /* 0x040fe200078e00ff */
[----:B------:R-:W-:Y:S01]  /*5440*/  UMOV UR44, 0x400 ;  /* 0x00000400002c7882 */ /* 0x000fe20000000000 */
[----:B------:R-:W1:Y:S01]  /*5450*/  LDCU.64 UR4, c[0x0][0x890] ;  /* 0x00011200ff0477ac */ /* 0x000e620008000a00 */
[----:B------:R-:W2:Y:S01]  /*5460*/  LDC.64 R42, c[0x0][0x8b0] ;  /* 0x00022c00ff2a7b82 */ /* 0x000ea20000000a00 */
[----:B------:R-:W-:Y:S01]  /*5470*/  LOP3.LUT R7, R3, 0xc0, RZ, 0xc0, !PT ;  /* 0x000000c003077812 */ /* 0x000fe200078ec0ff */
[----:B------:R-:W-:Y:S01]  /*5480*/  IMAD.SHL.U32 R44, R56, 0x4, RZ ;  /* 0x00000004382c7824 */ /* 0x000fe200078e00ff */
[----:B------:R-:W-:Y:S01]  /*5490*/  ULEA UR44, UR47, UR44, 0x18 ;  /* 0x0000002c2f2c7291 */ /* 0x000fe2000f8ec0ff */
[----:B------:R-:W-:Y:S01]  /*54a0*/  LOP3.LUT R2, R2, 0x600, RZ, 0xc0, !PT ;  /* 0x0000060002027812 */ /* 0x000fe200078ec0ff */
[----:B------:R-:W-:Y:S01]  /*54b0*/  IMAD.MOV.U32 R55, RZ, RZ, 0x20 ;  /* 0x00000020ff377424 */ /* 0x000fe200078e00ff */
[----:B------:R-:W-:Y:S01]  /*54c0*/  LOP3.LUT R6, R7, 0x8, R6, 0xf8, !PT ;  /* 0x0000000807067812 */ /* 0x000fe200078ef806 */
[----:B------:R-:W-:Y:S01]  /*54d0*/  IMAD.MOV.U32 R54, RZ, RZ, 0x1 ;  /* 0x00000001ff367424 */ /* 0x000fe200078e00ff */
[----:B------:R-:W3:Y:S01]  /*54e0*/  LDC.64 R40, c[0x0][0x8a8] ;  /* 0x00022a00ff287b82 */ /* 0x000ee20000000a00 */
[----:B------:R-:W-:Y:S01]  /*54f0*/  LOP3.LUT R2, R2, 0x20, R3, 0xf8, !PT ;  /* 0x0000002002027812 */ /* 0x000fe200078ef803 */
[----:B------:R-:W-:Y:S01]  /*5500*/  IMAD.MOV.U32 R22, RZ, RZ, RZ ;  /* 0x000000ffff167224 */ /* 0x000fe200078e00ff */
[----:B------:R-:W-:-:S02]  /*5510*/  LOP3.LUT R23, R23, 0x600000, RZ, 0xc0, !PT ;  /* 0x0060000017177812 */ /* 0x000fc400078ec0ff */
[----:B------:R-:W-:Y:S02]  /*5520*/  CS2R R52, SRZ ;  /* 0x0000000000347805 */ /* 0x000fe4000001ff00 */
[----:B------:R-:W-:Y:S01]  /*5530*/  LOP3.LUT R44, R6, 0x18, R44, 0x78, !PT ;  /* 0x00000018062c7812 */ /* 0x000fe200078e782c */
[----:B------:R-:W-:Y:S01]  /*5540*/  IMAD.MOV.U32 R51, RZ, RZ, RZ ;  /* 0x000000ffff337224 */ /* 0x000fe200078e00ff */
[----:B------:R-:W-:Y:S01]  /*5550*/  LOP3.LUT R2, R2, 0x100, R3, 0xf8, !PT ;  /* 0x0000010002027812 */ /* 0x000fe200078ef803 */
[----:B------:R-:W4:Y:S01]  /*5560*/  LDS R0, [UR44+0x140] ;  /* 0x0001402cff007984 */ /* 0x000f220008000800 */
[----:B-1----:R-:W-:Y:S01]  /*5570*/  IMAD.U32 R58, RZ, RZ, UR4 ;  /* 0x00000004ff3a7e24 */ /* 0x002fe2000f8e00ff */
[----:B------:R-:W-:Y:S01]  /*5580*/  UIADD3 UR4, UPT, UPT, UR44, 0x200, URZ ;  /* 0x000002002c047890 */ /* 0x000fe2000fffe0ff */
[----:B------:R-:W-:Y:S01]  /*5590*/  LOP3.LUT R44, R2, R44, RZ, 0xfc, !PT ;  /* 0x0000002c022c7212 */ /* 0x000fe200078efcff */
[----:B------:R-:W-:Y:S01]  /*55a0*/  IMAD.U32 R57, RZ, RZ, UR5 ;  /* 0x00000005ff397e24 */ /* 0x000fe2000f8e00ff */
[----:B------:R-:W-:Y:S01]  /*55b0*/  LOP3.LUT R56, R56, 0x60, RZ, 0xc0, !PT ;  /* 0x0000006038387812 */ /* 0x000fe200078ec0ff */
[----:B------:R-:W1:Y:S01]  /*55c0*/  LDCU UR60, c[0x0][0x370] ;  /* 0x00006e00ff3c77ac */ /* 0x000e620008000800 */
[----:B------:R-:W-:Y:S01]  /*55d0*/  SEL R55, R55, 0xffffffe0, !P0 ;  /* 0xffffffe037377807 */ /* 0x000fe20004000000 */
[----:B------:R-:W-:Y:S01]  /*55e0*/  IMAD.U32 R49, RZ, RZ, UR4 ;  /* 0x00000004ff317e24 */ /* 0x000fe2000f8e00ff */
[----:B------:R-:W1:Y:S01]  /*55f0*/  LDCU UR43, c[0x0][0xb0c] ;  /* 0x00016180ff2b77ac */ /* 0x000e620008000800 */
[----:B------:R-:W1:Y:S01]  /*5600*/  LDCU UR39, c[0x0][0xb30] ;  /* 0x00016600ff2777ac */ /* 0x000e620008000800 */
[----:B------:R-:W1:Y:S01]  /*5610*/  LDCU.64 UR54, c[0x0][0x888] ;  /* 0x00011100ff3677ac */ /* 0x000e620008000a00 */
[----:B------:R-:W1:Y:S01]  /*5620*/  LDCU.64 UR40, c[0x0][0xb28] ;  /* 0x00016500ff2877ac */ /* 0x000e620008000a00 */
[----:B------:R-:W1:Y:S01]  /*5630*/  LDCU.128 UR56, c[0x0][0xb10] ;  /* 0x00016200ff3877ac */ /* 0x000e620008000c00 */
[----:B------:R-:W1:Y:S01]  /*5640*/  LDCU UR53, c[0x0][0x374] ;  /* 0x00006e80ff3577ac */ /* 0x000e620008000800 */
[----:B------:R-:W-:Y:S01]  /*5650*/  UMOV UR52, URZ ;  /* 0x000000ff00347c82 */ /* 0x000fe20008000000 */
[----:B------:R-:W-:Y:S01]  /*5660*/  UMOV UR46, URZ ;  /* 0x000000ff002e7c82 */ /* 0x000fe20008000000 */
[----:B-1234-:R-:W-:-:S07]  /*5670*/  IMAD.IADD R23, R0, 0x1, R23 ;  /* 0x0000000100177824 */ /* 0x01efce00078e0217 */
.L_x_133:
[C---:B------:R-:W-:Y:S02]  /*5680*/  LEA R3, R51.reuse, UR44, 0x3 ;  /* 0x0000002c33037c11 */ /* 0x040fe4000f8e18ff */
[----:B------:R-:W-:Y:S02]  /*5690*/  SHF.L.U32 R0, R52, 0x1f, RZ ;  /* 0x0000001f34007819 */ /* 0x000fe400000006ff */
[----:B-1----:R-:W-:Y:S02]  /*56a0*/  LEA R4, R51, UR44, 0x4 ;  /* 0x0000002c33047c11 */ /* 0x002fe4000f8e20ff */
[----:B------:R-:W1:Y:S02]  /*56b0*/  SYNCS.PHASECHK.TRANS64.TRYWAIT P0, [R3+URZ+0x90], R0 ;  /* 0x00009000030075a7 */ /* 0x000e6400080011ff */
[----:B-12---:R-:W-:Y:S05]  /*56c0*/  @!P0 BRA `(.L_x_90) ;  /* 0x0000003c00248947 */ /* 0x006fea0003800000 */
.L_x_181:
        /* <DEDUP_REMOVED lines=8> */
[----:B--2---:R-:W-:Y:S11]  /*5750*/  LOP3.LUT P0, RZ, R6, 0x1, RZ, 0xc0, !PT ;  /* 0x0000000106ff7812 */ /* 0x004ff6000780c0ff */
[----:B------:R-:W-:Y:S02]  /*5760*/  @!UPT UIADD3 URZ, UPT, UPT, URZ, URZ, URZ ;  /* 0x000000fffffff290 */ /* 0x000fe4000fffe0ff */
[----:B---3--:R-:W-:Y:S01]  /*5770*/  VOTEU.ANY UP1, P0 ;  /* 0x0000000000ff7886 */ /* 0x008fe20000020100 */
[----:B------:R-:W-:Y:S01]  /*5780*/  PLOP3.LUT P0, PT, PT, PT, UP1, 0x80, 0x8 ;  /* 0x000000000008781c */ /* 0x000fe20003f0f018 */
[----:B------:R-:W-:Y:S11]  /*5790*/  UP2UR UR62, UPR, URZ, 0x2 ;  /* 0x00000002ff3e7883 */ /* 0x000ff60008000000 */
[----:B------:R-:W-:Y:S01]  /*57a0*/  @!UPT UIADD3 URZ, UPT, UPT, URZ, URZ, URZ ;  /* 0x000000fffffff290 */ /* 0x000fe2000fffe0ff */
[----:B-1----:R-:W-:Y:S02]  /*57b0*/  @P0 SHF.R.U32.HI R0, RZ, 0x10, R5 ;  /* 0x00000010ff000819 */ /* 0x002fe40000011605 */
        /* <DEDUP_REMOVED lines=12> */
[----:B------:R-:W2:Y:S01]  /*5880*/  LDCU UR12, c[0x0][0xb20] ;  /* 0x00016400ff0c77ac */ /* 0x000ea20008000800 */
[----:B------:R-:W-:Y:S02]  /*5890*/  UIMAD.WIDE.U32 UR4, UR53, UR59, URZ ;  /* 0x0000003b350472a5 */ /* 0x000fe4000f8e00ff */
[----:B------:R-:W-:Y:S02]  /*58a0*/  UIMAD.WIDE.U32 UR6, UR60, UR56, URZ ;  /* 0x000000383c0672a5 */ /* 0x000fe4000f8e00ff */
[----:B------:R-:W-:Y:S02]  /*58b0*/  UISETP.NE.AND UP0, UPT, UR58, 0x1, UPT ;  /* 0x000000013a00788c */ /* 0x000fe4000bf05270 */
[----:B------:R-:W-:Y:S02]  /*58c0*/  UIMAD.WIDE.U32 UR8, UR37, UR59, URZ ;  /* 0x0000003b250872a5 */ /* 0x000fe4000f8e00ff */
[----:B------:R-:W-:Y:S02]  /*58d0*/  UIMAD.WIDE.U32 UR10, UR38, UR56, URZ ;  /* 0x00000038260a72a5 */ /* 0x000fe4000f8e00ff */
[----:B------:R-:W-:Y:S02]  /*58e0*/  UISETP.NE.AND UP1, UPT, UR43, 0x1, UPT ;  /* 0x000000012b00788c */ /* 0x000fe4000bf25270 */
[----:B------:R-:W-:Y:S01]  /*58f0*/  UISETP.NE.AND UP2, UPT, UR42, 0x1, UPT ;  /* 0x000000012a00788c */ /* 0x000fe2000bf45270 */
[----:B------:R-:W-:Y:S02]  /*5900*/  UMOV UR4, UR5 ;  /* 0x0000000500047c82 */ /* 0x000fe40008000000 */
[----:B--2---:R-:W-:Y:S03]  /*5910*/  USHF.R.U32.HI UR5, URZ, UR12, UR4 ;  /* 0x0000000cff057299 */ /* 0x004fe60008011604 */
[----:B------:R-:W-:Y:S02]  /*5920*/  UMOV UR4, UR7 ;  /* 0x0000000700047c82 */ /* 0x000fe40008000000 */
[----:B------:R-:W-:Y:S02]  /*5930*/  USHF.R.U32.HI UR7, URZ, UR57, UR4 ;  /* 0x00000039ff077299 */ /* 0x000fe40008011604 */
[----:B------:R-:W-:Y:S02]  /*5940*/  USEL UR4, UR53, UR5, !UP0 ;  /* 0x0000000535047287 */ /* 0x000fe4000c000000 */
[----:B------:R-:W-:Y:S01]  /*5950*/  USEL UR7, UR60, UR7, !UP1 ;  /* 0x000000073c077287 */ /* 0x000fe2000c800000 */
[----:B------:R-:W-:Y:S01]  /*5960*/  UMOV UR5, UR9 ;  /* 0x0000000900057c82 */ /* 0x000fe20008000000 */
[----:B------:R-:W-:Y:S02]  /*5970*/  UIMAD.WIDE.U32 UR8, UR4, UR40, URZ ;  /* 0x00000028040872a5 */ /* 0x000fe4000f8e00ff */
[----:B------:R-:W-:Y:S03]  /*5980*/  USHF.R.U32.HI UR6, URZ, UR12, UR5 ;  /* 0x0000000cff067299 */ /* 0x000fe60008011605 */
[----:B------:R-:W-:Y:S01]  /*5990*/  UMOV UR5, UR11 ;  /* 0x0000000b00057c82 */ /* 0x000fe20008000000 */
[----:B------:R-:W-:Y:S02]  /*59a0*/  UIMAD.WIDE.U32 UR10, UR7, UR40, URZ ;  /* 0x00000028070a72a5 */ /* 0x000fe4000f8e00ff */
[----:B------:R-:W-:Y:S02]  /*59b0*/  USHF.R.U32.HI UR12, URZ, UR57, UR5 ;  /* 0x00000039ff0c7299 */ /* 0x000fe40008011605 */
[----:B------:R-:W-:Y:S01]  /*59c0*/  USEL UR6, UR37, UR6, !UP0 ;  /* 0x0000000625067287 */ /* 0x000fe2000c000000 */
[----:B------:R-:W-:Y:S02]  /*59d0*/  UMOV UR5, UR9 ;  /* 0x0000000900057c82 */ /* 0x000fe40008000000 */
[----:B------:R-:W-:Y:S01]  /*59e0*/  UMOV UR10, UR11 ;  /* 0x0000000b000a7c82 */ /* 0x000fe20008000000 */
[----:B------:R-:W-:Y:S02]  /*59f0*/  @UP2 USHF.R.U32.HI UR4, URZ, UR41, UR5 ;  /* 0x00000029ff042299 */ /* 0x000fe40008011605 */
[----:B------:R-:W-:Y:S02]  /*5a00*/  @UP2 USHF.R.U32.HI UR7, URZ, UR41, UR10 ;  /* 0x00000029ff072299 */ /* 0x000fe4000801160a */
[----:B------:R-:W-:Y:S02]  /*5a10*/  UIMAD UR4, UR42, UR4, URZ ;  /* 0x000000042a0472a4 */ /* 0x000fe4000f8e02ff */
[----:B------:R-:W-:Y:S02]  /*5a20*/  UIMAD.WIDE.U32 UR10, UR6, UR40, URZ ;  /* 0x00000028060a72a5 */ /* 0x000fe4000f8e00ff */
[----:B------:R-:W-:Y:S02]  /*5a30*/  USEL UR5, UR38, UR12, !UP1 ;  /* 0x0000000c26057287 */ /* 0x000fe4000c800000 */
[----:B------:R-:W-:Y:S02]  /*5a40*/  UIMAD UR8, UR42, UR7, URZ ;  /* 0x000000072a0872a4 */ /* 0x000fe4000f8e02ff */
[----:B------:R-:W-:Y:S03]  /*5a50*/  UISETP.GE.AND UP0, UPT, UR6, UR4, UPT ;  /* 0x000000040600728c */ /* 0x000fe6000bf06270 */
[----:B------:R-:W-:Y:S01]  /*5a60*/  UMOV UR4, UR11 ;  /* 0x0000000b00047c82 */ /* 0x000fe20008000000 */
[----:B------:R-:W-:Y:S02]  /*5a70*/  UISETP.GE.OR UP0, UPT, UR5, UR8, UP0 ;  /* 0x000000080500728c */ /* 0x000fe40008706670 */
[----:B------:R-:W-:Y:S02]  /*5a80*/  USHF.R.U32.HI UR4, URZ, UR41, UR4 ;  /* 0x00000029ff047299 */ /* 0x000fe40008011604 */
[----:B------:R-:W-:Y:S02]  /*5a90*/  UIMAD.WIDE.U32 UR8, UR5, UR40, URZ ;  /* 0x00000028050872a5 */ /* 0x000fe4000f8e00ff */
[----:B------:R-:W-:Y:S02]  /*5aa0*/  USEL UR11, UR6, UR4, !UP2 ;  /* 0x00000004060b7287 */ /* 0x000fe4000d000000 */
[----:B------:R-:W-:Y:S02]  /*5ab0*/  UIADD3 UR8, UPT, UPT, -UR5, URZ, URZ ;  /* 0x000000ff05087290 */ /* 0x000fe4000fffe1ff */
[----:B------:R-:W-:Y:S01]  /*5ac0*/  UIADD3 UR10, UPT, UPT, -UR11, URZ, URZ ;  /* 0x000000ff0b0a7290 */ /* 0x000fe2000fffe1ff */
[----:B------:R-:W-:Y:S01]  /*5ad0*/  @!UP0 UMOV UR4, UR9 ;  /* 0x0000000900048c82 */ /* 0x000fe20008000000 */
[----:B------:R-:W-:Y:S02]  /*5ae0*/  UIADD3 UR9, UPT, UPT, -UR6, URZ, URZ ;  /* 0x000000ff06097290 */ /* 0x000fe4000fffe1ff */
[----:B------:R-:W-:Y:S02]  /*5af0*/  @!UP0 USHF.R.U32.HI UR4, URZ, UR41, UR4 ;  /* 0x00000029ff048299 */ /* 0x000fe40008011604 */
[----:B------:R-:W-:Y:S02]  /*5b00*/  UIMAD UR10, UR42, UR10, UR6 ;  /* 0x0000000a2a0a72a4 */ /* 0x000fe4000f8e0206 */
[----:B------:R-:W-:Y:S04]  /*5b10*/  @!UP0 USEL UR4, UR5, UR4, !UP2 ;  /* 0x0000000405048287 */ /* 0x000fe8000d000000 */
[----:B------:R-:W-:Y:S02]  /*5b20*/  @!UP0 UIMAD UR10, UR7, UR10, UR4 ;  /* 0x0000000a070a82a4 */ /* 0x000fe4000f8e0204 */
[----:B------:R-:W-:Y:S02]  /*5b30*/  @!UP0 UIADD3 UR11, UPT, UPT, UR11, -UR4, URZ ;  /* 0x800000040b0b8290 */ /* 0x000fe4000fffe0ff */
[----:B------:R-:W-:Y:S02]  /*5b40*/  UIMAD UR7, UR43, UR8, UR38 ;  /* 0x000000082b0772a4 */ /* 0x000fe4000f8e0226 */
[----:B------:R-:W-:Y:S02]  /*5b50*/  @!UP0 UIMAD UR6, UR11, UR42, UR5 ;  /* 0x0000002a0b0682a4 */ /* 0x000fe4000f8e0205 */
[----:B------:R-:W-:Y:S01]  /*5b60*/  UIMAD UR4, UR58, UR9, UR37 ;  /* 0x000000093a0472a4 */ /* 0x000fe2000f8e0225 */
[----:B------:R-:W-:Y:S02]  /*5b70*/  @!UP0 UMOV UR5, UR10 ;  /* 0x0000000a00058c82 */ /* 0x000fe40008000000 */
[----:B------:R-:W-:Y:S02]  /*5b80*/  UIMAD UR38, UR5, UR43, UR7 ;  /* 0x0000002b052672a4 */ /* 0x000fe4000f8e0207 */
[----:B------:R-:W-:Y:S11]  /*5b90*/  UIMAD UR37, UR6, UR58, UR4 ;  /* 0x0000003a062572a4 */ /* 0x000ff6000f8e0204 */
[----:B------:R-:W-:Y:S01]  /*5ba0*/  @!UPT UIADD3 URZ, UPT, UPT, URZ, URZ, URZ ;  /* 0x000000fffffff290 */ /* 0x000fe2000fffe0ff */
.L_x_91:
[----:B------:R-:W-:Y:S01]  /*5bb0*/  UISETP.NE.AND UP0, UPT, UR39, 0x1, UPT ;  /* 0x000000012700788c */ /* 0x000fe2000bf05270 */
[----:B------:R-:W-:Y:S01]  /*5bc0*/  LOP3.LUT P0, RZ, R49, 0x1b0, RZ, 0xc0, !PT ;  /* 0x000001b031ff7812 */ /* 0x000fe2000780c0ff */
[----:B------:R-:W-:Y:S01]  /*5bd0*/  USHF.L.U32 UR50, UR24, 0x6, URZ ;  /* 0x0000000618327899 */ /* 0x000fe200080006ff */
[----:B------:R-:W-:Y:S01]  /*5be0*/  BSSY.RECONVERGENT B6, `(.L_x_92) ;  /* 0x0000034000067945 */ /* 0x000fe20003800200 */
[----:B------:R-:W-:Y:S01]  /*5bf0*/  USHF.L.U32 UR49, UR28, 0x7, URZ ;  /* 0x000000071c317899 */ /* 0x000fe200080006ff */
[----:B------:R-:W-:Y:S06]  /*5c00*/  IADD3 R51, PT, PT, R51, 0x1, RZ ;  /* 0x0000000133337810 */ /* 0x000fec0007ffe0ff */
[----:B------:R-:W2:Y:S01]  /*5c10*/  @!UP0 LDCU.128 UR12, c[0x0][0xb10] ;  /* 0x00016200ff0c87ac */ /* 0x000ea20008000c00 */
[----:B------:R-:W3:Y:S01]  /*5c20*/  @!UP0 LDCU UR5, c[0x0][0xb0c] ;  /* 0x00016180ff0587ac */ /* 0x000ee20008000800 */
[----:B------:R-:W4:Y:S01]  /*5c30*/  @!UP0 LDCU UR10, c[0x0][0xb20] ;  /* 0x00016400ff0a87ac */ /* 0x000f220008000800 */
[----:B--2---:R-:W-:Y:S02]  /*5c40*/  UIMAD.WIDE.U32 UR8, UR38, UR12, URZ ;  /* 0x0000000c260872a5 */ /* 0x004fe4000f8e00ff */
[----:B------:R-:W-:Y:S02]  /*5c50*/  UIMAD.WIDE.U32 UR6, UR37, UR15, URZ ;  /* 0x0000000f250672a5 */ /* 0x000fe4000f8e00ff */
[----:B------:R-:W-:Y:S03]  /*5c60*/  @!UP0 UISETP.NE.AND UP1, UPT, UR14, 0x1, UPT ;  /* 0x000000010e00888c */ /* 0x000fe6000bf25270 */
[----:B------:R-:W-:Y:S01]  /*5c70*/  @!UP0 UMOV UR4, UR9 ;  /* 0x0000000900048c82 */ /* 0x000fe20008000000 */
[----:B---3--:R-:W-:Y:S02]  /*5c80*/  @!UP0 UISETP.NE.AND UP2, UPT, UR5, 0x1, UPT ;  /* 0x000000010500888c */ /* 0x008fe4000bf45270 */
[----:B------:R-:W-:Y:S01]  /*5c90*/  @!UP0 USHF.R.U32.HI UR4, URZ, UR13, UR4 ;  /* 0x0000000dff048299 */ /* 0x000fe20008011604 */
[----:B------:R-:W-:Y:S02]  /*5ca0*/  @!UP0 UMOV UR6, UR7 ;  /* 0x0000000700068c82 */ /* 0x000fe40008000000 */
[----:B----4-:R-:W-:Y:S02]  /*5cb0*/  @!UP0 USHF.R.U32.HI UR6, URZ, UR10, UR6 ;  /* 0x0000000aff068299 */ /* 0x010fe40008011606 */
[----:B------:R-:W-:Y:S02]  /*5cc0*/  @!UP0 USEL UR7, UR38, UR4, !UP2 ;  /* 0x0000000426078287 */ /* 0x000fe4000d000000 */
[----:B------:R-:W-:Y:S04]  /*5cd0*/  @!UP0 USEL UR6, UR37, UR6, !UP1 ;  /* 0x0000000625068287 */ /* 0x000fe8000c800000 */
[----:B------:R-:W-:Y:S02]  /*5ce0*/  @!UP0 UIADD3 UR4, UPT, UPT, -UR7, UR6, URZ ;  /* 0x0000000607048290 */ /* 0x000fe4000fffe1ff */
[----:B------:R-:W-:Y:S02]  /*5cf0*/  @!UP0 UIADD3 UR6, UPT, UPT, UR7, -UR6, URZ ;  /* 0x8000000607068290 */ /* 0x000fe4000fffe0ff */
[----:B------:R-:W-:Y:S02]  /*5d00*/  @!UP0 UIMAD UR38, UR4, UR5, UR38 ;  /* 0x00000005042682a4 */ /* 0x000fe4000f8e0226 */
[----:B------:R-:W-:Y:S01]  /*5d10*/  @!UP0 UIMAD UR37, UR6, UR14, UR37 ;  /* 0x0000000e062582a4 */ /* 0x000fe2000f8e0225 */
[----:B------:R-:W-:Y:S11]  /*5d20*/  @!P0 BRA `(.L_x_93) ;  /* 0x00000000007c8947 */ /* 0x000ff60003800000 */
[----:B------:R-:W2:Y:S01]  /*5d30*/  LDCU.64 UR8, c[0x4][0x80] ;  /* 0x01001000ff0877ac */ /* 0x000ea20008000a00 */
[----:B------:R-:W-:Y:S01]  /*5d40*/  MOV R2, 0x0 ;  /* 0x0000000000027802 */ /* 0x000fe20000000f00 */
[----:B------:R-:W-:Y:S02]  /*5d50*/  HFMA2 R12, -RZ, RZ, 0, 5.9604644775390625e-08 ;  /* 0x00000001ff0c7431 */ /* 0x000fe400000001ff */
[----:B------:R-:W-:Y:S01]  /*5d60*/  IMAD.MOV.U32 R8, RZ, RZ, 0x70 ;  /* 0x00000070ff087424 */ /* 0x000fe200078e00ff */
[----:B------:R3:W4:Y:S01]  /*5d70*/  LDC.64 R14, c[0x4][R2] ;  /* 0x01000000020e7b82 */ /* 0x0007220000000a00 */
[----:B------:R-:W1:Y:S01]  /*5d80*/  LDCU.64 UR6, c[0x4][0x88] ;  /* 0x01001100ff0677ac */ /* 0x000e620008000a00 */
[----:B------:R-:W-:Y:S01]  /*5d90*/  IMAD.MOV.U32 R13, RZ, RZ, RZ ;  /* 0x000000ffff0d7224 */ /* 0x000fe200078e00ff */
[----:B------:R-:W1:Y:S01]  /*5da0*/  LDCU.64 UR4, c[0x4][0x8] ;  /* 0x01000100ff0477ac */ /* 0x000e620008000a00 */
[----:B--2---:R-:W-:Y:S01]  /*5db0*/  MOV R5, UR9 ;  /* 0x0000000900057c02 */ /* 0x004fe20008000f00 */
[----:B------:R-:W-:Y:S01]  /*5dc0*/  IMAD.U32 R4, RZ, RZ, UR8 ;  /* 0x00000008ff047e24 */ /* 0x000fe2000f8e00ff */
[----:B-1----:R-:W-:Y:S01]  /*5dd0*/  MOV R7, UR7 ;  /* 0x0000000700077c02 */ /* 0x002fe20008000f00 */
[----:B------:R-:W-:Y:S01]  /*5de0*/  IMAD.U32 R6, RZ, RZ, UR6 ;  /* 0x00000006ff067e24 */ /* 0x000fe2000f8e00ff */
[----:B------:R-:W-:Y:S01]  /*5df0*/  MOV R11, UR5 ;  /* 0x00000005000b7c02 */ /* 0x000fe20008000f00 */
[----:B------:R-:W-:Y:S02]  /*5e00*/  IMAD.U32 R10, RZ, RZ, UR4 ;  /* 0x00000004ff0a7e24 */ /* 0x000fe4000f8e00ff */
[----:B------:R-:W-:Y:S07]  /*5e10*/  LEPC R20, `(.L_x_94) ;  /* 0x000000001014794e */ /* 0x000fee0000000000 */
[----:B---345:R-:W-:Y:S05]  /*5e20*/  CALL.ABS.NOINC R14 ;  /* 0x000000000e007343 */ /* 0x038fea0003c00000 */
.L_x_94:
[----:B------:R-:W1:Y:S01]  /*5e30*/  LDCU.64 UR8, c[0x4][0x80] ;  /* 0x01001000ff0877ac */ /* 0x000e620008000a00 */
[----:B------:R-:W2:Y:S01]  /*5e40*/  LDC.64 R2, c[0x4][R2] ;  /* 0x0100000002027b82 */ /* 0x000ea20000000a00 */
[----:B------:R-:W-:Y:S02]  /*5e50*/  HFMA2 R12, -RZ, RZ, 0, 5.9604644775390625e-08 ;  /* 0x00000001ff0c7431 */ /* 0x000fe400000001ff */
[----:B------:R-:W-:Y:S02]  /*5e60*/  IMAD.MOV.U32 R8, RZ, RZ, 0x70 ;  /* 0x00000070ff087424 */ /* 0x000fe400078e00ff */
[----:B------:R-:W-:Y:S01]  /*5e70*/  IMAD.MOV.U32 R13, RZ, RZ, RZ ;  /* 0x000000ffff0d7224 */ /* 0x000fe200078e00ff */
[----:B------:R-:W3:Y:S01]  /*5e80*/  LDCU.64 UR6, c[0x4][0x88] ;  /* 0x01001100ff0677ac */ /* 0x000ee20008000a00 */
[----:B------:R-:W4:Y:S01]  /*5e90*/  LDCU.64 UR4, c[0x4][0x8] ;  /* 0x01000100ff0477ac */ /* 0x000f220008000a00 */
[----:B-1----:R-:W-:Y:S02]  /*5ea0*/  MOV R4, UR8 ;  /* 0x0000000800047c02 */ /* 0x002fe40008000f00 */
[----:B------:R-:W-:Y:S02]  /*5eb0*/  MOV R5, UR9 ;  /* 0x0000000900057c02 */ /* 0x000fe40008000f00 */
[----:B---3--:R-:W-:Y:S01]  /*5ec0*/  MOV R7, UR7 ;  /* 0x0000000700077c02 */ /* 0x008fe20008000f00 */
[----:B------:R-:W-:Y:S01]  /*5ed0*/  IMAD.U32 R6, RZ, RZ, UR6 ;  /* 0x00000006ff067e24 */ /* 0x000fe2000f8e00ff */
[----:B----4-:R-:W-:Y:S01]  /*5ee0*/  MOV R11, UR5 ;  /* 0x00000005000b7c02 */ /* 0x010fe20008000f00 */
[----:B------:R-:W-:Y:S02]  /*5ef0*/  IMAD.U32 R10, RZ, RZ, UR4 ;  /* 0x00000004ff0a7e24 */ /* 0x000fe4000f8e00ff */
[----:B------:R-:W-:Y:S07]  /*5f00*/  LEPC R20, `(.L_x_93) ;  /* 0x000000001014794e */ /* 0x000fee0000000000 */
[----:B--2---:R-:W-:Y:S05]  /*5f10*/  CALL.ABS.NOINC R2 ;  /* 0x0000000002007343 */ /* 0x004fea0003c00000 */
.L_x_93:
[----:B------:R-:W-:Y:S05]  /*5f20*/  BSYNC.RECONVERGENT B6 ;  /* 0x0000000000067941 */ /* 0x000fea0003800200 */
.L_x_92:
[----:B------:R-:W-:Y:S02]  /*5f30*/  R2UR UR6, R48 ;  /* 0x00000000300672ca */ /* 0x000fe400000e0000 */
[----:B------:R-:W-:Y:S02]  /*5f40*/  R2UR UR5, R58 ;  /* 0x000000003a0572ca */ /* 0x000fe400000e0000 */
[----:B------:R-:W-:Y:S02]  /*5f50*/  R2UR UR4, R57 ;  /* 0x00000000390472ca */ /* 0x000fe400000e0000 */
[----:B------:R-:W-:Y:S02]  /*5f60*/  ISETP.NE.U32.AND P4, PT, R42, RZ, PT ;  /* 0x000000ff2a00720c */ /* 0x000fe40003f85070 */
[----:B------:R-:W-:Y:S02]  /*5f70*/  ISETP.NE.U32.AND P2, PT, RZ, UR54, PT ;  /* 0x00000036ff007c0c */ /* 0x000fe4000bf45070 */
[----:B------:R-:W-:Y:S02]  /*5f80*/  ISETP.NE.AND.EX P4, PT, R43, RZ, PT, P4 ;  /* 0x000000ff2b00720c */ /* 0x000fe40003f85340 */
[----:B------:R-:W-:Y:S01]  /*5f90*/  ISETP.NE.AND.EX P2, PT, RZ, UR55, PT, P2 ;  /* 0x00000037ff007c0c */ /* 0x000fe2000bf45320 */
[----:B------:R-:W-:Y:S02]  /*5fa0*/  UISETP.NE.AND UP2, UPT, UR6, URZ, UPT ;  /* 0x000000ff0600728c */ /* 0x000fe4000bf45270 */
[----:B------:R-:W-:Y:S04]  /*5fb0*/  UISETP.NE.U32.AND UP0, UPT, UR5, URZ, UPT ;  /* 0x000000ff0500728c */ /* 0x000fe8000bf05070 */
[----:B------:R-:W-:Y:S01]  /*5fc0*/  UISETP.NE.AND.EX UP1, UPT, UR4, URZ, UPT, UP0 ;  /* 0x000000ff0400728c */ /* 0x000fe2000bf25300 */
[----:B------:R-:W-:Y:S01]  /*5fd0*/  PLOP3.LUT P1, PT, PT, PT, UP2, 0x80, 0x8 ;  /* 0x000000000008781c */ /* 0x000fe20003f2f028 */
[----:B------:R-:W-:Y:S03]  /*5fe0*/  UPLOP3.LUT UP0, UPT, UPT, UPT, UPT, 0x40, 0x4 ;  /* 0x000000000004789c */ /* 0x000fe60003f0e870 */
[----:B------:R-:W-:Y:S06]  /*5ff0*/  @UP2 UPLOP3.LUT UP0, UPT, UPT, UPT, UP1, 0x80, 0x8 ;  /* 0x000000000008289c */ /* 0x000fec0003f0f010 */
[----:B------:R-:W-:Y:S01]  /*6000*/  PLOP3.LUT P0, PT, PT, PT, UP0, 0x80, 0x8 ;  /* 0x000000000008781c */ /* 0x000fe20003f0f008 */
[----:B------:R-:W-:Y:S01]  /*6010*/  @!UPT UIADD3 URZ, UPT, UPT, URZ, URZ, URZ ;  /* 0x000000fffffff290 */ /* 0x000fe2000fffe0ff */
[----:B------:R-:W-:Y:S11]  /*6020*/  BRA.U !UP1, `(.L_x_95) ;  /* 0x0000000109407547 */ /* 0x000ff6000b800000 */
[----:B------:R-:W-:Y:S01]  /*6030*/  UISETP.NE.U32.AND UP0, UPT, UR54, URZ, UPT ;  /* 0x000000ff3600728c */ /* 0x000fe2000bf05070 */
[----:B------:R-:W-:Y:S01]  /*6040*/  R2UR UR6, R58 ;  /* 0x000000003a0672ca */ /* 0x000fe200000e0000 */
[----:B------:R-:W2:Y:S01]  /*6050*/  LDCU.64 UR8, c[0x0][0x358] ;  /* 0x00006b00ff0877ac */ /* 0x000ea20008000a00 */
[----:B------:R-:W-:Y:S02]  /*6060*/  HFMA2 R45, -RZ, RZ, 0, 5.9604644775390625e-08 ;  /* 0x00000001ff2d7431 */ /* 0x000fe400000001ff */
[----:B-1----:R-:W-:Y:S01]  /*6070*/  IMAD.MOV.U32 R0, RZ, RZ, 0x1 ;  /* 0x00000001ff007424 */ /* 0x002fe200078e00ff */
[----:B------:R-:W-:Y:S06]  /*6080*/  UISETP.NE.AND.EX UP0, UPT, UR55, URZ, UPT, UP0 ;  /* 0x000000ff3700728c */ /* 0x000fec000bf05300 */
[----:B------:R-:W-:Y:S05]  /*6090*/  PLOP3.LUT P3, PT, PT, PT, UP0, 0x80, 0x8 ;  /* 0x000000000008781c */ /* 0x000fea0003f6f008 */
[----:B------:R-:W1:Y:S01]  /*60a0*/  @UP0 LDCU.64 UR4, c[0x0][0x888] ;  /* 0x00011100ff0407ac */ /* 0x000e620008000a00 */
[----:B------:R-:W-:Y:S07]  /*60b0*/  @UP0 UIMAD UR6, UR36, UR6, URZ ;  /* 0x00000006240602a4 */ /* 0x000fee000f8e02ff */
[----:B------:R-:W-:Y:S01]  /*60c0*/  @!P3 PRMT R45, R0, 0x7610, R45 ;  /* 0x00007610002db816 */ /* 0x000fe2000000002d */
[----:B-1----:R-:W-:Y:S06]  /*60d0*/  @UP0 UIMAD.WIDE UR4, UR6, 0x4, UR4 ;  /* 0x00000004060408a5 */ /* 0x002fec000f8e0204 */
[----:B------:R-:W-:Y:S02]  /*60e0*/  IMAD.U32 R2, RZ, RZ, UR4 ;  /* 0x00000004ff027e24 */ /* 0x000fe4000f8e00ff */
[----:B------:R-:W-:Y:S03]  /*60f0*/  IMAD.U32 R3, RZ, RZ, UR5 ;  /* 0x00000005ff037e24 */ /* 0x000fe6000f8e00ff */
[----:B------:R-:W1:Y:S02]  /*6100*/  @!UP0 LDCU UR4, c[0x0][0x880] ;  /* 0x00011000ff0487ac */ /* 0x000e640008000800 */
[----:B--2--5:R2:W5:Y:S02]  /*6110*/  @P3 LDG.E R27, desc[UR8][R2.64] ;  /* 0x00000008021b3981 */ /* 0x024564000c1e1900 */
[----:B-12---:R-:W-:Y:S02]  /*6120*/  @!P3 MOV R27, UR4 ;  /* 0x00000004001bbc02 */ /* 0x006fe40008000f00 */
.L_x_95:
[----:B------:R-:W-:Y:S05]  /*6130*/  @!P4 BRA `(.L_x_96) ;  /* 0x000000000024c947 */ /* 0x000fea0003800000 */
[----:B------:R-:W-:Y:S01]  /*6140*/  ISETP.NE.U32.AND P3, PT, R40, RZ, PT ;  /* 0x000000ff2800720c */ /* 0x000fe20003f65070 */
[----:B------:R-:W2:Y:S03]  /*6150*/  LDCU.64 UR4, c[0x0][0x358] ;  /* 0x00006b00ff0477ac */ /* 0x000ea60008000a00 */
[----:B------:R-:W-:Y:S11]  /*6160*/  ISETP.NE.AND.EX P3, PT, R41, RZ, PT, P3 ;  /* 0x000000ff2900720c */ /* 0x000ff60003f65330 */
[----:B------:R-:W-:Y:S02]  /*6170*/  @!UPT UIADD3 URZ, UPT, UPT, URZ, URZ, URZ ;  /* 0x000000fffffff290 */ /* 0x000fe4000fffe0ff */
[----:B------:R-:W3:Y:S01]  /*6180*/  @P3 LDC.64 R2, c[0x0][0x8a8] ;  /* 0x00022a00ff023b82 */ /* 0x000ee20000000a00 */
[----:B-1----:R-:W-:Y:S04]  /*6190*/  @P3 IMAD R0, R42, UR36, RZ ;  /* 0x000000242a003c24 */ /* 0x002fe8000f8e02ff */
[----:B---3--:R-:W-:Y:S05]  /*61a0*/  @P3 IMAD.WIDE R2, R0, 0x4, R2 ;  /* 0x0000000400023825 */ /* 0x008fea00078e0202 */
[----:B--2--5:R2:W5:Y:S02]  /*61b0*/  @P3 LDG.E R24, desc[UR4][R2.64] ;  /* 0x0000000402183981 */ /* 0x024564000c1e1900 */
[----:B--2---:R-:W3:Y:S02]  /*61c0*/  @!P3 LDC R24, c[0x0][0x8a0] ;  /* 0x00022800ff18bb82 */ /* 0x004ee40000000800 */
.L_x_96:
[----:B-----5:R-:W-:Y:S01]  /*61d0*/  FSETP.NEU.AND P3, PT, R27, RZ, PT ;  /* 0x000000ff1b00720b */ /* 0x020fe20003f6d000 */
[----:B------:R-:W-:Y:S01]  /*61e0*/  IMAD.SHL.U32 R63, R44, 0x2, RZ ;  /* 0x000000022c3f7824 */ /* 0x000fe200078e00ff */
[----:B------:R-:W-:Y:S01]  /*61f0*/  SEL R4, RZ, 0xffffffff, P2 ;  /* 0xffffffffff047807 */ /* 0x000fe20001000000 */
[----:B------:R-:W-:Y:S01]  /*6200*/  BSSY B1, `(.L_x_97) ;  /* 0x0000036000017945 */ /* 0x000fe20003800000 */
[----:B------:R-:W-:Y:S01]  /*6210*/  @P1 LOP3.LUT P2, RZ, R45, 0xff, RZ, 0xc0, !PT ;  /* 0x000000ff2dff1812 */ /* 0x000fe2000784c0ff */
[----:B------:R-:W-:Y:S01]  /*6220*/  VIADD R61, R63, UR44 ;  /* 0x0000002c3f3d7c36 */ /* 0x000fe20008000000 */
[----:B-1----:R-:W-:Y:S01]  /*6230*/  @P1 SEL R0, RZ, 0xffffffff, P3 ;  /* 0xffffffffff001807 */ /* 0x002fe20001800000 */
[----:B------:R-:W-:Y:S01]  /*6240*/  IMAD.MOV.U32 R64, RZ, RZ, 0x1 ;  /* 0x00000001ff407424 */ /* 0x000fe200078e00ff */
[----:B------:R-:W-:Y:S01]  /*6250*/  LOP3.LUT R54, R54, 0x1, RZ, 0x3c, !PT ;  /* 0x0000000136367812 */ /* 0x000fe200078e3cff */
[----:B------:R-:W-:Y:S01]  /*6260*/  IMAD.MOV.U32 R62, RZ, RZ, RZ ;  /* 0x000000ffff3e7224 */ /* 0x000fe200078e00ff */
[----:B------:R-:W-:Y:S02]  /*6270*/  @P0 SEL R0, R4, R0, !P2 ;  /* 0x0000000004000207 */ /* 0x000fe40005000000 */
[----:B------:R-:W-:Y:S02]  /*6280*/  CS2R R38, SRZ ;  /* 0x0000000000267805 */ /* 0x000fe4000001ff00 */
[----:B------:R-:W-:Y:S02]  /*6290*/  LEA R26, R22, UR44, 0x3 ;  /* 0x0000002c161a7c11 */ /* 0x000fe4000f8e18ff */
[----:B------:R-:W-:Y:S02]  /*62a0*/  CS2R R36, SRZ ;  /* 0x0000000000247805 */ /* 0x000fe4000001ff00 */
[----:B------:R-:W-:Y:S02]  /*62b0*/  @P1 LOP3.LUT R0, R0, 0x1, RZ, 0xc0, !PT ;  /* 0x0000000100001812 */ /* 0x000fe400078ec0ff */
[----:B------:R-:W-:Y:S02]  /*62c0*/  CS2R R30, SRZ ;  /* 0x00000000001e7805 */ /* 0x000fe4000001ff00 */
[----:B------:R-:W-:Y:S02]  /*62d0*/  SHF.L.U32 R2, R53, 0x1f, RZ ;  /* 0x0000001f35027819 */ /* 0x000fe400000006ff */
[----:B------:R-:W-:Y:S02]  /*62e0*/  CS2R R28, SRZ ;  /* 0x00000000001c7805 */ /* 0x000fe4000001ff00 */
[----:B------:R-:W-:Y:S01]  /*62f0*/  ISETP.NE.U32.OR P5, PT, R0, 0x1, !P1 ;  /* 0x000000010000780c */ /* 0x000fe20004fa5470 */
[----:B------:R-:W-:Y:S01]  /*6300*/  IMAD.IADD R60, R55, 0x1, R61 ;  /* 0x00000001373c7824 */ /* 0x000fe200078e023d */
[----:B------:R-:W-:Y:S02]  /*6310*/  PLOP3.LUT P2, PT, PT, PT, UP1, 0x80, 0x8 ;  /* 0x000000000008781c */ /* 0x000fe40003f4f018 */
[----:B------:R-:W-:Y:S02]  /*6320*/  LEA.HI R25, R22, R22, RZ, 0x1 ;  /* 0x0000001616197211 */ /* 0x000fe400078f08ff */
[----:B------:R-:W-:Y:S02]  /*6330*/  LOP3.LUT P4, R50, R45, 0xff, RZ, 0xc0, !PT ;  /* 0x000000ff2d327812 */ /* 0x000fe4000788c0ff */
[----:B------:R-:W-:Y:S02]  /*6340*/  SEL R3, RZ, 0xffffffff, P3 ;  /* 0xffffffffff037807 */ /* 0x000fe40001800000 */
[----:B------:R-:W-:Y:S03]  /*6350*/  P2R R59, PR, RZ, 0x20 ;  /* 0x00000020ff3b7803 */ /* 0x000fe60000000000 */
[----:B------:R-:W-:Y:S02]  /*6360*/  @P5 SHF.L.U32 R0, R54, 0x1f, RZ ;  /* 0x0000001f36005819 */ /* 0x000fe400000006ff */
[----:B------:R-:W-:Y:S02]  /*6370*/  @P2 SEL R3, R4, R3, !P4 ;  /* 0x0000000304032207 */ /* 0x000fe40006000000 */
[----:B------:R1:W2:Y:S02]  /*6380*/  @P5 SYNCS.PHASECHK.TRANS64.TRYWAIT P1, [UR44+0x40], R0 ;  /* 0x00004000ff0055a7 */ /* 0x0002a4000802112c */
[----:B------:R-:W-:Y:S04]  /*6390*/  LOP3.LUT R3, R3, 0x1, RZ, 0xc0, !PT ;  /* 0x0000000103037812 */ /* 0x000fe800078ec0ff */
[----:B------:R-:W-:Y:S04]  /*63a0*/  ISETP.NE.U32.AND P2, PT, R3, 0x1, PT ;  /* 0x000000010300780c */ /* 0x000fe80003f45070 */
[----:B------:R-:W-:Y:S01]  /*63b0*/  P2R R65, PR, RZ, 0x4 ;  /* 0x00000004ff417803 */ /* 0x000fe20000000000 */
[----:B------:R4:W3:Y:S01]  /*63c0*/  SYNCS.PHASECHK.TRANS64.TRYWAIT P0, [R26+URZ+0xb0], R2 ;  /* 0x0000b0021a0075a7 */ /* 0x0008e200080011ff */
[C---:B-1----:R-:W-:Y:S01]  /*63d0*/  IMAD.SHL.U32 R0, R25.reuse, 0x40, RZ ;  /* 0x0000004019007824 */ /* 0x042fe200078e00ff */
[----:B------:R-:W-:Y:S04]  /*63e0*/  LOP3.LUT R25, R25, 0xffe, RZ, 0xc0, !PT ;  /* 0x00000ffe19197812 */ /* 0x000fe800078ec0ff */
[----:B------:R-:W-:Y:S01]  /*63f0*/  LOP3.LUT R0, R0, 0xffffff80, RZ, 0xc0, !PT ;  /* 0xffffff8000007812 */ /* 0x000fe200078ec0ff */
[----:B------:R-:W-:Y:S04]  /*6400*/  IMAD.IADD R25, R22, 0x1, -R25 ;  /* 0x0000000116197824 */ /* 0x000fe800078e0a19 */
[----:B------:R-:W-:Y:S04]  /*6410*/  IMAD.IADD R0, R23, 0x1, R0 ;  /* 0x0000000117007824 */ /* 0x000fe800078e0200 */
[----:B------:R-:W-:Y:S01]  /*6420*/  IMAD R25, R25, 0x100000, R0 ;  /* 0x0010000019197824 */ /* 0x000fe200078e0200 */
[----:B--2---:R-:W-:Y:S01]  /*6430*/  @P5 SEL R64, RZ, 0x1, !P1 ;  /* 0x00000001ff405807 */ /* 0x004fe20004800000 */
[----:B----4-:R-:W-:Y:S06]  /*6440*/  @!P5 BRA `(.L_x_98) ;  /* 0x000000000044d947 */ /* 0x010fec0003800000 */
[----:B------:R-:W-:Y:S01]  /*6450*/  IMAD.MOV.U32 R38, RZ, RZ, RZ ;  /* 0x000000ffff267224 */ /* 0x000fe200078e00ff */
[----:B------:R-:W-:Y:S01]  /*6460*/  ISETP.NE.AND P1, PT, R64, RZ, PT ;  /* 0x000000ff4000720c */ /* 0x000fe20003f25270 */
[----:B------:R-:W-:Y:S01]  /*6470*/  BSSY B0, `(.L_x_99) ;  /* 0x0000008000007945 */ /* 0x000fe20003800000 */
[----:B------:R-:W-:Y:S02]  /*6480*/  CS2R R30, SRZ ;  /* 0x00000000001e7805 */ /* 0x000fe4000001ff00 */
[----:B------:R-:W-:Y:S02]  /*6490*/  CS2R R28, SRZ ;  /* 0x00000000001c7805 */ /* 0x000fe4000001ff00 */
[----:B------:R-:W-:Y:S07]  /*64a0*/  CS2R R36, SRZ ;  /* 0x0000000000247805 */ /* 0x000fee000001ff00 */
[----:B------:R-:W-:Y:S05]  /*64b0*/  @P1 BRA `(.L_x_100) ;  /* 0x00000000000c1947 */ /* 0x000fea0003800000 */
[----:B------:R-:W-:Y:S04]  /*64c0*/  SHF.L.U32 R3, R54, 0x1f, RZ ;  /* 0x0000001f36037819 */ /* 0x000fe800000006ff */
[----:B------:R-:W1:Y:S02]  /*64d0*/  SYNCS.PHASECHK.TRANS64.TRYWAIT P1, [UR44+0x40], R3 ;  /* 0x00004003ff0075a7 */ /* 0x000e64000802112c */
[----:B-1----:R-:W-:Y:S05]  /*64e0*/  @!P1 BRA `(.L_x_101) ;  /* 0x0000002c00b09947 */ /* 0x002fea0003800000 */
.L_x_100:
[----:B------:R-:W-:Y:S05]  /*64f0*/  BSYNC B0 ;  /* 0x0000000000007941 */ /* 0x000fea0003800000 */
.L_x_99:
[----:B------:R-:W-:Y:S01]  /*6500*/  ISETP.NE.AND P1, PT, R65, RZ, PT ;  /* 0x000000ff4100720c */ /* 0x000fe20003f25270 */
[----:B------:R-:W-:Y:S11]  /*6510*/  HFMA2 R62, -RZ, RZ, 0, 5.9604644775390625e-08 ;  /* 0x00000001ff3e7431 */ /* 0x000ff600000001ff */
[----:B------:R-:W-:Y:S01]  /*6520*/  @!UPT UIADD3 URZ, UPT, UPT, URZ, URZ, URZ ;  /* 0x000000fffffff290 */ /* 0x000fe2000fffe0ff */
[----:B------:R-:W-:Y:S05]  /*6530*/  @P1 WARPSYNC.ALL ;  /* 0x0000000000001948 */ /* 0x000fea0003800000 */
[----:B------:R2:W4:Y:S04]  /*6540*/  @P1 LDSM.16.M88.4 R28, [R63+UR44+0x200] ;  /* 0x0002002c3f1c183b */ /* 0x0005280008000200 */
[----:B------:R2:W1:Y:S02]  /*6550*/  @P1 LDSM.16.M88.4 R36, [R60+0x200] ;  /* 0x000200003c24183b */ /* 0x0004640000000200 */
.L_x_98:
[----:B------:R-:W-:Y:S05]  /*6560*/  BSYNC B1 ;  /* 0x0000000000017941 */ /* 0x000fea0003800000 */
.L_x_97:
[----:B-1----:R-:W-:Y:S04]  /*6570*/  SHF.R.U32.HI R0, RZ, 0x15, R25 ;  /* 0x00000015ff007819 */ /* 0x002fe80000011619 */
[----:B------:R-:W-:Y:S01]  /*6580*/  LOP3.LUT P1, RZ, R0, 0x3, R46, 0x48, !PT ;  /* 0x0000000300ff7812 */ /* 0x000fe2000782482e */
[----:B------:R-:W-:Y:S01]  /*6590*/  @!UPT UIADD3 URZ, UPT, UPT, URZ, URZ, URZ ;  /* 0x000000fffffff290 */ /* 0x000fe2000fffe0ff */
[----:B---3--:R-:W-:Y:S11]  /*65a0*/  @P0 BRA `(.L_x_102) ;  /* 0x0000000000080947 */ /* 0x008ff60003800000 */
[----:B------:R-:W1:Y:S02]  /*65b0*/  SYNCS.PHASECHK.TRANS64.TRYWAIT P0, [R26+URZ+0xb0], R2 ;  /* 0x0000b0021a0075a7 */ /* 0x000e6400080011ff */
[----:B-1----:R-:W-:Y:S05]  /*65c0*/  @!P0 BRA `(.L_x_103) ;  /* 0x0000002c00908947 */ /* 0x002fea0003800000 */
.L_x_102:
[----:B------:R-:W-:Y:S05]  /*65d0*/  @!P1 BRA `(.L_x_104) ;  /* 0x0000000000409947 */ /* 0x000fea0003800000 */
[----:B------:R-:W3:Y:S01]  /*65e0*/  LDCU.64 UR8, c[0x4][0x70] ;  /* 0x01000e00ff0877ac */ /* 0x000ee20008000a00 */
[----:B------:R-:W-:Y:S01]  /*65f0*/  MOV R3, 0x0 ;  /* 0x0000000000037802 */ /* 0x000fe20000000f00 */
[----:B------:R-:W-:Y:S02]  /*6600*/  HFMA2 R12, -RZ, RZ, 0, 5.9604644775390625e-08 ;  /* 0x00000001ff0c7431 */ /* 0x000fe400000001ff */
[----:B------:R-:W-:Y:S02]  /*6610*/  IMAD.MOV.U32 R8, RZ, RZ, 0x192 ;  /* 0x00000192ff087424 */ /* 0x000fe400078e00ff */
[----:B------:R-:W-:Y:S01]  /*6620*/  IMAD.MOV.U32 R13, RZ, RZ, RZ ;  /* 0x000000ffff0d7224 */ /* 0x000fe200078e00ff */
[----:B------:R-:W5:Y:S01]  /*6630*/  LDCU.64 UR6, c[0x4][0x78] ;  /* 0x01000f00ff0677ac */ /* 0x000f620008000a00 */
[----:B-1----:R-:W1:Y:S01]  /*6640*/  LDC.64 R2, c[0x4][R3] ;  /* 0x0100000003027b82 */ /* 0x002e620000000a00 */
[----:B------:R-:W2:Y:S01]  /*6650*/  LDCU.64 UR4, c[0x4][0x10] ;  /* 0x01000200ff0477ac */ /* 0x000ea20008000a00 */
[----:B---3--:R-:W-:Y:S01]  /*6660*/  MOV R5, UR9 ;  /* 0x0000000900057c02 */ /* 0x008fe20008000f00 */
[----:B------:R-:W-:Y:S01]  /*6670*/  IMAD.U32 R4, RZ, RZ, UR8 ;  /* 0x00000008ff047e24 */ /* 0x000fe2000f8e00ff */
[----:B-----5:R-:W-:Y:S01]  /*6680*/  MOV R7, UR7 ;  /* 0x0000000700077c02 */ /* 0x020fe20008000f00 */
[----:B------:R-:W-:Y:S01]  /*6690*/  IMAD.U32 R6, RZ, RZ, UR6 ;  /* 0x00000006ff067e24 */ /* 0x000fe2000f8e00ff */
[----:B--2---:R-:W-:Y:S01]  /*66a0*/  MOV R11, UR5 ;  /* 0x00000005000b7c02 */ /* 0x004fe20008000f00 */
[----:B------:R-:W-:Y:S02]  /*66b0*/  IMAD.U32 R10, RZ, RZ, UR4 ;  /* 0x00000004ff0a7e24 */ /* 0x000fe4000f8e00ff */
[----:B------:R-:W-:Y:S07]  /*66c0*/  LEPC R20, `(.L_x_104) ;  /* 0x000000001014794e */ /* 0x000fee0000000000 */
[----:B-1--4-:R-:W-:Y:S05]  /*66d0*/  CALL.ABS.NOINC R2 ;  /* 0x0000000002007343 */ /* 0x012fea0003c00000 */
.L_x_104:
[----:B------:R-:W-:Y:S05]  /*66e0*/  WARPSYNC.ALL ;  /* 0x0000000000007948 */ /* 0x000fea0003800000 */
[----:B------:R-:W-:Y:S01]  /*66f0*/  R2UR UR4, R25 ;  /* 0x00000000190472ca */ /* 0x000fe200000e0000 */
[--C-:B----4-:R-:W-:Y:S01]  /*6700*/  HADD2.F32 R3, -RZ, R28.reuse.H0_H0 ;  /* 0x2000001cff037230 */ /* 0x110fe20000004100 */
[----:B------:R-:W-:Y:S01]  /*6710*/  ISETP.NE.AND P0, PT, R56, RZ, PT ;  /* 0x000000ff3800720c */ /* 0x000fe20003f05270 */
[--C-:B------:R-:W-:Y:S01]  /*6720*/  HADD2.F32 R20, -RZ, R29.reuse.H0_H0 ;  /* 0x2000001dff147230 */ /* 0x100fe20000004100 */
[----:B------:R-:W-:Y:S01]  /*6730*/  BSSY.RECONVERGENT B0, `(.L_x_105) ;  /* 0x000004c000007945 */ /* 0x000fe20003800200 */
[----:B------:R-:W-:Y:S08]  /*6740*/  HADD2.F32 R21, -RZ, R29.H1_H1 ;  /* 0x3000001dff157230 */ /* 0x000ff00000004100 */
[----:B------:R-:W3:Y:S02]  /*6750*/  LDTM.16dp256bit.x4 R4, tmem[UR4] ;  /* 0x00000004000479ee */ /* 0x000ee40008120000 */
[C---:B---3--:R-:W-:Y:S01]  /*6760*/  FMUL R0, R24.reuse, R4 ;  /* 0x0000000418007220 */ /* 0x048fe20000400000 */
[----:B------:R-:W-:Y:S02]  /*6770*/  HADD2.F32 R4, -RZ, R28.H1_H1 ;  /* 0x3000001cff047230 */ /* 0x000fe40000004100 */
[C---:B-1----:R-:W-:Y:S01]  /*6780*/  FMUL R2, R24.reuse, R5 ;  /* 0x0000000518027220 */ /* 0x042fe20000400000 */
[C---:B------:R-:W-:Y:S01]  /*6790*/  FMUL R7, R24.reuse, R7 ;  /* 0x0000000718077220 */ /* 0x040fe20000400000 */
[C---:B------:R-:W-:Y:S01]  /*67a0*/  FFMA R0, R27.reuse, R3, R0 ;  /* 0x000000031b007223 */ /* 0x040fe20000000000 */
[C---:B------:R-:W-:Y:S01]  /*67b0*/  FMUL R3, R24.reuse, R6 ;  /* 0x0000000618037220 */ /* 0x040fe20000400000 */
[C---:B------:R-:W-:Y:S01]  /*67c0*/  FFMA R2, R27.reuse, R4, R2 ;  /* 0x000000041b027223 */ /* 0x040fe20000000002 */
[C---:B------:R-:W-:Y:S01]  /*67d0*/  FMUL R4, R24.reuse, R8 ;  /* 0x0000000818047220 */ /* 0x040fe20000400000 */
[C---:B------:R-:W-:Y:S01]  /*67e0*/  FMUL R8, R24.reuse, R12 ;  /* 0x0000000c18087220 */ /* 0x040fe20000400000 */
[C---:B------:R-:W-:Y:S01]  /*67f0*/  FFMA R3, R27.reuse, R20, R3 ;  /* 0x000000141b037223 */ /* 0x040fe20000000003 */
[----:B------:R-:W-:Y:S01]  /*6800*/  FMUL R12, R24, R16 ;  /* 0x00000010180c7220 */ /* 0x000fe20000400000 */
[--C-:B------:R-:W-:Y:S01]  /*6810*/  HADD2.F32 R16, -RZ, R30.reuse.H0_H0 ;  /* 0x2000001eff107230 */ /* 0x100fe20000004100 */
[----:B------:R-:W-:Y:S01]  /*6820*/  F2FP.F16.F32.PACK_AB R32, R2, R0 ;  /* 0x000000000220723e */ /* 0x000fe200000000ff */
[----:B------:R-:W-:Y:S02]  /*6830*/  HADD2.F32 R0, -RZ, R30.H1_H1 ;  /* 0x3000001eff007230 */ /* 0x000fe40000004100 */
[C---:B------:R-:W-:Y:S01]  /*6840*/  FFMA R7, R27.reuse, R21, R7 ;  /* 0x000000151b077223 */ /* 0x040fe20000000007 */
[C---:B------:R-:W-:Y:S01]  /*6850*/  FMUL R5, R24.reuse, R9 ;  /* 0x0000000918057220 */ /* 0x040fe20000400000 */
[--C-:B------:R-:W-:Y:S02]  /*6860*/  HADD2.F32 R2, -RZ, R31.reuse.H0_H0 ;  /* 0x2000001fff027230 */ /* 0x100fe40000004100 */
[C---:B------:R-:W-:Y:S01]  /*6870*/  FFMA R4, R27.reuse, R16, R4 ;  /* 0x000000101b047223 */ /* 0x040fe20000000004 */
[C---:B------:R-:W-:Y:S01]  /*6880*/  FMUL R6, R24.reuse, R10 ;  /* 0x0000000a18067220 */ /* 0x040fe20000400000 */
[C---:B------:R-:W-:Y:S01]  /*6890*/  FFMA R5, R27.reuse, R0, R5 ;  /* 0x000000001b057223 */ /* 0x040fe20000000005 */
[----:B------:R-:W-:Y:S02]  /*68a0*/  HADD2.F32 R16, -RZ, R31.H1_H1 ;  /* 0x3000001fff107230 */ /* 0x000fe40000004100 */
[C---:B------:R-:W-:Y:S01]  /*68b0*/  FMUL R11, R24.reuse, R11 ;  /* 0x0000000b180b7220 */ /* 0x040fe20000400000 */
[----:B------:R-:W-:Y:S01]  /*68c0*/  FFMA R6, R27, R2, R6 ;  /* 0x000000021b067223 */ /* 0x000fe20000000006 */
[--C-:B------:R-:W-:Y:S01]  /*68d0*/  HADD2.F32 R0, -RZ, R36.reuse.H0_H0 ;  /* 0x20000024ff007230 */ /* 0x100fe20000004100 */
[----:B------:R-:W-:Y:S01]  /*68e0*/  F2FP.F16.F32.PACK_AB R33, R7, R3 ;  /* 0x000000030721723e */ /* 0x000fe200000000ff */
[----:B------:R-:W-:Y:S02]  /*68f0*/  HADD2.F32 R2, -RZ, R36.H1_H1 ;  /* 0x30000024ff027230 */ /* 0x000fe40000004100 */
[C---:B------:R-:W-:Y:S01]  /*6900*/  FMUL R9, R24.reuse, R13 ;  /* 0x0000000d18097220 */ /* 0x040fe20000400000 */
[--C-:B------:R-:W-:Y:S02]  /*6910*/  HADD2.F32 R3, -RZ, R37.reuse.H0_H0 ;  /* 0x20000025ff037230 */ /* 0x100fe40000004100 */
[C---:B------:R-:W-:Y:S01]  /*6920*/  FMUL R10, R24.reuse, R14 ;  /* 0x0000000e180a7220 */ /* 0x040fe20000400000 */
[C---:B------:R-:W-:Y:S01]  /*6930*/  FFMA R11, R27.reuse, R16, R11 ;  /* 0x000000101b0b7223 */ /* 0x040fe2000000000b */
[C---:B------:R-:W-:Y:S01]  /*6940*/  FFMA R8, R27.reuse, R0, R8 ;  /* 0x000000001b087223 */ /* 0x040fe20000000008 */
[C---:B------:R-:W-:Y:S01]  /*6950*/  FFMA R9, R27.reuse, R2, R9 ;  /* 0x000000021b097223 */ /* 0x040fe20000000009 */
[----:B------:R-:W-:Y:S02]  /*6960*/  HADD2.F32 R0, -RZ, R37.H1_H1 ;  /* 0x30000025ff007230 */ /* 0x000fe40000004100 */
[----:B------:R-:W-:Y:S01]  /*6970*/  FFMA R10, R27, R3, R10 ;  /* 0x000000031b0a7223 */ /* 0x000fe2000000000a */
[C---:B------:R-:W-:Y:S01]  /*6980*/  FMUL R15, R24.reuse, R15 ;  /* 0x0000000f180f7220 */ /* 0x040fe20000400000 */
[--C-:B------:R-:W-:Y:S01]  /*6990*/  HADD2.F32 R2, -RZ, R38.reuse.H0_H0 ;  /* 0x20000026ff027230 */ /* 0x100fe20000004100 */
[----:B------:R-:W-:Y:S01]  /*69a0*/  F2FP.F16.F32.PACK_AB R34, R5, R4 ;  /* 0x000000040522723e */ /* 0x000fe200000000ff */
[----:B------:R-:W-:Y:S02]  /*69b0*/  HADD2.F32 R3, -RZ, R38.H1_H1 ;  /* 0x30000026ff037230 */ /* 0x000fe40000004100 */
[C---:B------:R-:W-:Y:S01]  /*69c0*/  FMUL R13, R24.reuse, R17 ;  /* 0x00000011180d7220 */ /* 0x040fe20000400000 */
[--C-:B------:R-:W-:Y:S02]  /*69d0*/  HADD2.F32 R4, -RZ, R39.reuse.H0_H0 ;  /* 0x20000027ff047230 */ /* 0x100fe40000004100 */
[C---:B------:R-:W-:Y:S01]  /*69e0*/  FMUL R14, R24.reuse, R18 ;  /* 0x00000012180e7220 */ /* 0x040fe20000400000 */
[----:B------:R-:W-:Y:S02]  /*69f0*/  HADD2.F32 R5, -RZ, R39.H1_H1 ;  /* 0x30000027ff057230 */ /* 0x000fe40000004100 */
[C---:B------:R-:W-:Y:S01]  /*6a00*/  FFMA R15, R27.reuse, R0, R15 ;  /* 0x000000001b0f7223 */ /* 0x040fe2000000000f */
[----:B------:R-:W-:Y:S01]  /*6a10*/  FMUL R19, R24, R19 ;  /* 0x0000001318137220 */ /* 0x000fe20000400000 */
[C---:B------:R-:W-:Y:S01]  /*6a20*/  FFMA R12, R27.reuse, R2, R12 ;  /* 0x000000021b0c7223 */ /* 0x040fe2000000000c */
[C---:B------:R-:W-:Y:S01]  /*6a30*/  FFMA R13, R27.reuse, R3, R13 ;  /* 0x000000031b0d7223 */ /* 0x040fe2000000000d */
[C---:B------:R-:W-:Y:S01]  /*6a40*/  FFMA R14, R27.reuse, R4, R14 ;  /* 0x000000041b0e7223 */ /* 0x040fe2000000000e */
[----:B------:R-:W-:Y:S01]  /*6a50*/  FFMA R19, R27, R5, R19 ;  /* 0x000000051b137223 */ /* 0x000fe20000000013 */
[----:B------:R-:W-:Y:S02]  /*6a60*/  F2FP.F16.F32.PACK_AB R35, R11, R6 ;  /* 0x000000060b23723e */ /* 0x000fe400000000ff */
[----:B------:R-:W-:Y:S02]  /*6a70*/  F2FP.F16.F32.PACK_AB R8, R9, R8 ;  /* 0x000000080908723e */ /* 0x000fe400000000ff */
[----:B------:R-:W-:Y:S01]  /*6a80*/  F2FP.F16.F32.PACK_AB R9, R15, R10 ;  /* 0x0000000a0f09723e */ /* 0x000fe200000000ff */
[----:B------:R1:W-:Y:S01]  /*6a90*/  STSM.16.M88.4 [R61+0x200], R32 ;  /* 0x000200203d007844 */ /* 0x0003e20000000200 */
[----:B------:R-:W-:Y:S02]  /*6aa0*/  F2FP.F16.F32.PACK_AB R10, R13, R12 ;  /* 0x0000000c0d0a723e */ /* 0x000fe400000000ff */
[----:B------:R-:W-:Y:S05]  /*6ab0*/  F2FP.F16.F32.PACK_AB R11, R19, R14 ;  /* 0x0000000e130b723e */ /* 0x000fea00000000ff */
[----:B------:R1:W-:Y:S01]  /*6ac0*/  STSM.16.M88.4 [R60+0x200], R8 ;  /* 0x000200083c007844 */ /* 0x0003e20000000200 */
[----:B------:R-:W-:Y:S01]  /*6ad0*/  @!PT LDS RZ, [RZ] ;  /* 0x00000000fffff984 */ /* 0x000fe20000000800 */
[----:B------:R-:W-:Y:S01]  /*6ae0*/  @!PT LDS RZ, [RZ] ;  /* 0x00000000fffff984 */ /* 0x000fe20000000800 */
[----:B------:R-:W-:Y:S01]  /*6af0*/  @!PT LDS RZ, [RZ] ;  /* 0x00000000fffff984 */ /* 0x000fe20000000800 */
[----:B------:R-:W-:Y:S01]  /*6b00*/  @!PT LDS RZ, [RZ] ;  /* 0x00000000fffff984 */ /* 0x000fe20000000800 */
[----:B------:R3:W-:Y:S07]  /*6b10*/  MEMBAR.ALL.CTA ;  /* 0x0000000000007992 */ /* 0x0007ee0000008000 */
[----:B---3--:R-:W3:Y:S02]  /*6b20*/  FENCE.VIEW.ASYNC.S ;  /* 0x00000000000073c6 */ /* 0x008ee40000000000 */
[----:B---3--:R-:W-:Y:S06]  /*6b30*/  BAR.SYNC.DEFER_BLOCKING 0x1, 0x80 ;  /* 0x0042000000007b1d */ /* 0x008fec0000010000 */
[----:B------:R-:W-:Y:S05]  /*6b40*/  @P0 BRA `(.L_x_106) ;  /* 0x0000000000280947 */ /* 0x000fea0003800000 */
[----:B------:R-:W3:Y:S01]  /*6b50*/  LDCU.64 UR6, c[0x0][0x348] ;  /* 0x00006900ff0677ac */ /* 0x000ee20008000a00 */
[----:B------:R-:W-:Y:S01]  /*6b60*/  UIADD3 UR4, UPT, UPT, UR44, 0x200, URZ ;  /* 0x000002002c047890 */ /* 0x000fe2000fffe0ff */
[----:B------:R-:W-:Y:S05]  /*6b70*/  UMOV UR51, UR36 ;  /* 0x0000002400337c82 */ /* 0x000fea0008000000 */
[----:B------:R-:W-:Y:S04]  /*6b80*/  MOV R49, UR4 ;  /* 0x0000000400317c02 */ /* 0x000fe80008000f00 */
[----:B------:R-:W-:Y:S01]  /*6b90*/  R2UR UR48, R49 ;  /* 0x00000000313072ca */ /* 0x000fe200000e0000 */
[----:B---3--:R-:W-:Y:S04]  /*6ba0*/  UIADD3 UR4, UP0, UPT, UR6, 0x680, URZ ;  /* 0x0000068006047890 */ /* 0x008fe8000ff1e0ff */
[----:B------:R-:W-:Y:S09]  /*6bb0*/  UIADD3.X UR5, UPT, UPT, URZ, UR7, URZ, UP0, !UPT ;  /* 0x00000007ff057290 */ /* 0x000ff200087fe4ff */
[----:B------:R3:W-:Y:S01]  /*6bc0*/  UTMASTG.3D [UR48], [UR4] ;  /* 0x00000030040073b5 */ /* 0x0007e20008010000 */
[----:B------:R0:W-:Y:S01]  /*6bd0*/  UTMACMDFLUSH ;  /* 0x00000000000079b7 */ /* 0x0001e20000000000 */
[----:B---3--:R-:W-:Y:S04]  /*6be0*/  DEPBAR.LE SB0, 0x1 ;  /* 0x000080400000791a */ /* 0x008fe80000000000 */
.L_x_106:
[----:B------:R-:W-:Y:S05]  /*6bf0*/  BSYNC.RECONVERGENT B0 ;  /* 0x0000000000007941 */ /* 0x000fea0003800200 */
.L_x_105:
[----:B------:R-:W-:Y:S01]  /*6c00*/  BAR.SYNC.DEFER_BLOCKING 0x1, 0x80 ;  /* 0x0042000000007b1d */ /* 0x000fe20000010000 */
[----:B------:R-:W-:Y:S01]  /*6c10*/  ISETP.NE.AND P1, PT, R59, RZ, PT ;  /* 0x000000ff3b00720c */ /* 0x000fe20003f25270 */
[----:B------:R-:W-:Y:S01]  /*6c20*/  UISETP.NE.AND UP0, UPT, UR52, URZ, UPT ;  /* 0x000000ff3400728c */ /* 0x000fe2000bf05270 */
[----:B------:R-:W-:Y:S11]  /*6c30*/  LEA R2, R62, UR44, 0x3 ;  /* 0x0000002c3e027c11 */ /* 0x000ff6000f8e18ff */
[----:B------:R-:W-:Y:S01]  /*6c40*/  @P1 SHF.L.U32 R3, R54, 0x1f, RZ ;  /* 0x0000001f36031819 */ /* 0x000fe200000006ff */
[----:B------:R-:W-:Y:S06]  /*6c50*/  BRA.U !UP0, `(.L_x_107) ;  /* 0x0000000108247547 */ /* 0x000fec000b800000 */
[----:B------:R-:W-:Y:S01]  /*6c60*/  IMAD.U32 R4, RZ, RZ, UR46 ;  /* 0x0000002eff047e24 */ /* 0x000fe2000f8e00ff */
[----:B------:R-:W-:Y:S01]  /*6c70*/  MOV R0, UR47 ;  /* 0x0000002f00007c02 */ /* 0x000fe20008000f00 */
[----:B------:R-:W-:Y:S03]  /*6c80*/  UIADD3 UR4, UPT, UPT, UR46, 0x1, URZ ;  /* 0x000000012e047890 */ /* 0x000fe6000fffe0ff */
[----:B------:R-:W-:Y:S01]  /*6c90*/  @P1 LEA R4, R4, UR44, 0x3 ;  /* 0x0000002c04041c11 */ /* 0x000fe2000f8e18ff */
[----:B------:R-:W-:Y:S04]  /*6ca0*/  UISETP.NE.AND UP0, UPT, UR4, 0x4, UPT ;  /* 0x000000040400788c */ /* 0x000fe8000bf05270 */
[----:B------:R-:W-:Y:S01]  /*6cb0*/  @P1 VIADD R4, R4, 0x60 ;  /* 0x0000006004041836 */ /* 0x000fe20000000000 */
[----:B------:R-:W-:Y:S04]  /*6cc0*/  USEL UR46, UR4, URZ, UP0 ;  /* 0x000000ff042e7287 */ /* 0x000fe80008000000 */
[----:B------:R-:W-:Y:S04]  /*6cd0*/  @P1 PRMT R0, R0, 0x654, R4 ;  /* 0x0000065400001816 */ /* 0x000fe80000000004 */
[----:B------:R3:W-:Y:S04]  /*6ce0*/  @P1 SYNCS.ARRIVE.TRANS64.RED.A1T0 RZ, [R0+URZ], RZ ;  /* 0x000000ff00ff19a7 */ /* 0x0007e800081004ff */
.L_x_107:
[----:B------:R-:W4:Y:S01]  /*6cf0*/  @P1 SYNCS.PHASECHK.TRANS64.TRYWAIT P0, [R2+URZ+0x40], R3 ;  /* 0x00004003020015a7 */ /* 0x000f2200080011ff */
[----:B------:R-:W-:Y:S01]  /*6d00*/  BSSY B1, `(.L_x_108) ;  /* 0x0000013000017945 */ /* 0x000fe20003800000 */
[----:B----4-:R-:W-:Y:S03]  /*6d10*/  @P1 SEL R64, RZ, 0x1, !P0 ;  /* 0x00000001ff401807 */ /* 0x010fe60004000000 */
[----:B------:R-:W-:Y:S05]  /*6d20*/  @!P1 BRA `(.L_x_109) ;  /* 0x0000000000409947 */ /* 0x000fea0003800000 */
[----:B------:R-:W-:Y:S01]  /*6d30*/  ISETP.NE.AND P1, PT, R65, RZ, PT ;  /* 0x000000ff4100720c */ /* 0x000fe20003f25270 */
[----:B------:R-:W-:Y:S01]  /*6d40*/  BSSY B0, `(.L_x_110) ;  /* 0x0000009000007945 */ /* 0x000fe20003800000 */
[----:B------:R-:W-:Y:S11]  /*6d50*/  ISETP.NE.AND P0, PT, R64, RZ, PT ;  /* 0x000000ff4000720c */ /* 0x000ff60003f05270 */
[----:B------:R-:W-:Y:S05]  /*6d60*/  @P1 IMAD R4, R62, 0x1000, R63 ;  /* 0x000010003e041824 */ /* 0x000fea00078e023f */
[----:B------:R-:W-:Y:S05]  /*6d70*/  @P1 IADD3 R3, PT, PT, R4, UR44, RZ ;  /* 0x0000002c04031c10 */ /* 0x000fea000fffe0ff */
[----:B------:R-:W-:Y:S01]  /*6d80*/  @P1 IMAD.IADD R3, R55, 0x1, R3 ;  /* 0x0000000137031824 */ /* 0x000fe200078e0203 */
[----:B------:R-:W-:Y:S06]  /*6d90*/  @P0 BRA `(.L_x_111) ;  /* 0x00000000000c0947 */ /* 0x000fec0003800000 */
[----:B---3--:R-:W-:Y:S04]  /*6da0*/  SHF.L.U32 R0, R54, 0x1f, RZ ;  /* 0x0000001f36007819 */ /* 0x008fe800000006ff */
[----:B------:R-:W3:Y:S02]  /*6db0*/  SYNCS.PHASECHK.TRANS64.TRYWAIT P0, [R2+URZ+0x40], R0 ;  /* 0x00004000020075a7 */ /* 0x000ee400080011ff */
[----:B---3--:R-:W-:Y:S05]  /*6dc0*/  @!P0 BRA `(.L_x_112) ;  /* 0x0000002400a48947 */ /* 0x008fea0003800000 */
.L_x_111:
[----:B------:R-:W-:Y:S05]  /*6dd0*/  BSYNC B0 ;  /* 0x0000000000007941 */ /* 0x000fea0003800000 */
.L_x_110:
[----:B------:R-:W-:Y:S02]  /*6de0*/  ISETP.NE.AND P0, PT, R65, RZ, PT ;  /* 0x000000ff4100720c */ /* 0x000fe40003f05270 */
[----:B------:R-:W-:Y:S11]  /*6df0*/  IADD3 R62, PT, PT, R62, 0x1, RZ ;  /* 0x000000013e3e7810 */ /* 0x000ff60007ffe0ff */
[----:B------:R-:W-:Y:S05]  /*6e00*/  @P0 WARPSYNC.ALL ;  /* 0x0000000000000948 */ /* 0x000fea0003800000 */
[----:B------:R4:W1:Y:S04]  /*6e10*/  @P0 LDSM.16.M88.4 R28, [R4+UR44+0x200] ;  /* 0x0002002c041c083b */ /* 0x0008680008000200 */
[----:B------:R4:W1:Y:S02]  /*6e20*/  @P0 LDSM.16.M88.4 R36, [R3+0x200] ;  /* 0x000200000324083b */ /* 0x0008640000000200 */
.L_x_109:
[----:B------:R-:W-:Y:S05]  /*6e30*/  BSYNC B1 ;  /* 0x0000000000017941 */ /* 0x000fea0003800000 */
.L_x_108:
[----:B---3--:R-:W-:Y:S05]  /*6e40*/  VIADD R0, R25, 0x20 ;  /* 0x0000002019007836 */ /* 0x008fea0000000000 */
[----:B------:R-:W-:Y:S04]  /*6e50*/  SHF.R.U32.HI R0, RZ, 0x15, R0 ;  /* 0x00000015ff007819 */ /* 0x000fe80000011600 */
[----:B------:R-:W-:Y:S11]  /*6e60*/  LOP3.LUT P0, RZ, R0, 0x3, R46, 0x48, !PT ;  /* 0x0000000300ff7812 */ /* 0x000ff6000780482e */
[----:B------:R-:W-:Y:S02]  /*6e70*/  @!UPT UIADD3 URZ, UPT, UPT, URZ, URZ, URZ ;  /* 0x000000fffffff290 */ /* 0x000fe4000fffe0ff */
[----:B------:R-:W-:Y:S05]  /*6e80*/  @!P0 BRA `(.L_x_113) ;  /* 0x0000000000408947 */ /* 0x000fea0003800000 */
[----:B------:R-:W3:Y:S01]  /*6e90*/  LDCU.64 UR8, c[0x4][0x70] ;  /* 0x01000e00ff0877ac */ /* 0x000ee20008000a00 */
[----:B----4-:R-:W-:Y:S01]  /*6ea0*/  MOV R3, 0x0 ;  /* 0x0000000000037802 */ /* 0x010fe20000000f00 */
[----:B------:R-:W-:Y:S02]  /*6eb0*/  HFMA2 R12, -RZ, RZ, 0, 5.9604644775390625e-08 ;  /* 0x00000001ff0c7431 */ /* 0x000fe400000001ff */
[----:B-1----:R-:W-:Y:S02]  /*6ec0*/  IMAD.MOV.U32 R8, RZ, RZ, 0x192 ;  /* 0x00000192ff087424 */ /* 0x002fe400078e00ff */
[----:B------:R-:W-:Y:S01]  /*6ed0*/  IMAD.MOV.U32 R13, RZ, RZ, RZ ;  /* 0x000000ffff0d7224 */ /* 0x000fe200078e00ff */
[----:B------:R-:W1:Y:S01]  /*6ee0*/  LDCU.64 UR6, c[0x4][0x78] ;  /* 0x01000f00ff0677ac */ /* 0x000e620008000a00 */
[----:B------:R-:W4:Y:S01]  /*6ef0*/  LDC.64 R2, c[0x4][R3] ;  /* 0x0100000003027b82 */ /* 0x000f220000000a00 */
[----:B------:R-:W5:Y:S01]  /*6f00*/  LDCU.64 UR4, c[0x4][0x10] ;  /* 0x01000200ff0477ac */ /* 0x000f620008000a00 */
[----:B---3--:R-:W-:Y:S01]  /*6f10*/  MOV R5, UR9 ;  /* 0x0000000900057c02 */ /* 0x008fe20008000f00 */
[----:B------:R-:W-:Y:S01]  /*6f20*/  IMAD.U32 R4, RZ, RZ, UR8 ;  /* 0x00000008ff047e24 */ /* 0x000fe2000f8e00ff */
[----:B-1----:R-:W-:Y:S01]  /*6f30*/  MOV R7, UR7 ;  /* 0x0000000700077c02 */ /* 0x002fe20008000f00 */
[----:B------:R-:W-:Y:S01]  /*6f40*/  IMAD.U32 R6, RZ, RZ, UR6 ;  /* 0x00000006ff067e24 */ /* 0x000fe2000f8e00ff */
[----:B-----5:R-:W-:Y:S01]  /*6f50*/  MOV R11, UR5 ;  /* 0x00000005000b7c02 */ /* 0x020fe20008000f00 */
[----:B------:R-:W-:Y:S02]  /*6f60*/  IMAD.U32 R10, RZ, RZ, UR4 ;  /* 0x00000004ff0a7e24 */ /* 0x000fe4000f8e00ff */
[----:B------:R-:W-:Y:S07]  /*6f70*/  LEPC R20, `(.L_x_113) ;  /* 0x000000001014794e */ /* 0x000fee0000000000 */
[----:B--2-4-:R-:W-:Y:S05]  /*6f80*/  CALL.ABS.NOINC R2 ;  /* 0x0000000002007343 */ /* 0x014fea0003c00000 */
.L_x_113:
[----:B------:R-:W-:Y:S01]  /*6f90*/  ISETP.NE.AND P6, PT, R59, RZ, PT ;  /* 0x000000ff3b00720c */ /* 0x000fe20003fc5270 */
[----:B------:R-:W-:Y:S05]  /*6fa0*/  WARPSYNC.ALL ;  /* 0x0000000000007948 */ /* 0x000fea0003800000 */
[----:B------:R-:W-:Y:S01]  /*6fb0*/  R2UR UR4, R25 ;  /* 0x00000000190472ca */ /* 0x000fe200000e0000 */
[----:B-1--4-:R-:W-:Y:S01]  /*6fc0*/  HADD2.F32 R3, -RZ, R28.H0_H0 ;  /* 0x2000001cff037230 */ /* 0x012fe20000004100 */
[----:B------:R-:W-:Y:S01]  /*6fd0*/  ISETP.NE.AND P0, PT, R56, RZ, PT ;  /* 0x000000ff3800720c */ /* 0x000fe20003f05270 */
[----:B------:R-:W-:Y:S01]  /*6fe0*/  HADD2.F32 R20, -RZ, R30.H0_H0 ;  /* 0x2000001eff147230 */ /* 0x000fe20000004100 */
[----:B------:R-:W-:Y:S09]  /*6ff0*/  BSSY.RECONVERGENT B0, `(.L_x_114) ;  /* 0x0000053000007945 */ /* 0x000ff20003800200 */
[----:B------:R-:W1:Y:S02]  /*7000*/  LDTM.16dp256bit.x4 R4, tmem[UR4+0x20] ;  /* 0x00002004000479ee */ /* 0x000e640008120000 */
[C---:B-1----:R-:W-:Y:S01]  /*7010*/  FMUL R0, R24.reuse, R4 ;  /* 0x0000000418007220 */ /* 0x042fe20000400000 */
[----:B------:R-:W-:Y:S02]  /*7020*/  HADD2.F32 R4, -RZ, R28.H1_H1 ;  /* 0x3000001cff047230 */ /* 0x000fe40000004100 */
[C---:B------:R-:W-:Y:S01]  /*7030*/  FMUL R2, R24.reuse, R5 ;  /* 0x0000000518027220 */ /* 0x040fe20000400000 */
[--C-:B------:R-:W-:Y:S02]  /*7040*/  HADD2.F32 R5, -RZ, R29.reuse.H0_H0 ;  /* 0x2000001dff057230 */ /* 0x100fe40000004100 */
[C---:B------:R-:W-:Y:S01]  /*7050*/  FFMA R0, R27.reuse, R3, R0 ;  /* 0x000000031b007223 */ /* 0x040fe20000000000 */
[C---:B------:R-:W-:Y:S01]  /*7060*/  FMUL R3, R24.reuse, R6 ;  /* 0x0000000618037220 */ /* 0x040fe20000400000 */
[----:B------:R-:W-:Y:S02]  /*7070*/  HADD2.F32 R6, -RZ, R29.H1_H1 ;  /* 0x3000001dff067230 */ /* 0x000fe40000004100 */
[C---:B------:R-:W-:Y:S01]  /*7080*/  FFMA R2, R27.reuse, R4, R2 ;  /* 0x000000041b027223 */ /* 0x040fe20000000002 */
[C---:B------:R-:W-:Y:S01]  /*7090*/  FMUL R7, R24.reuse, R7 ;  /* 0x0000000718077220 */ /* 0x040fe20000400000 */
[C---:B------:R-:W-:Y:S01]  /*70a0*/  FFMA R3, R27.reuse, R5, R3 ;  /* 0x000000051b037223 */ /* 0x040fe20000000003 */
[C---:B------:R-:W-:Y:S01]  /*70b0*/  FMUL R4, R24.reuse, R8 ;  /* 0x0000000818047220 */ /* 0x040fe20000400000 */
[----:B------:R-:W-:Y:S01]  /*70c0*/  FMUL R5, R24, R9 ;  /* 0x0000000918057220 */ /* 0x000fe20000400000 */
[----:B------:R-:W-:Y:S01]  /*70d0*/  F2FP.F16.F32.PACK_AB R32, R2, R0 ;  /* 0x000000000220723e */ /* 0x000fe200000000ff */
[C---:B------:R-:W-:Y:S01]  /*70e0*/  FFMA R7, R27.reuse, R6, R7 ;  /* 0x000000061b077223 */ /* 0x040fe20000000007 */
[----:B------:R-:W-:Y:S02]  /*70f0*/  HADD2.F32 R0, -RZ, R30.H1_H1 ;  /* 0x3000001eff007230 */ /* 0x000fe40000004100 */
[----:B------:R-:W-:Y:S01]  /*7100*/  FFMA R4, R27, R20, R4 ;  /* 0x000000141b047223 */ /* 0x000fe20000000004 */
[--C-:B------:R-:W-:Y:S02]  /*7110*/  HADD2.F32 R2, -RZ, R31.reuse.H0_H0 ;  /* 0x2000001fff027230 */ /* 0x100fe40000004100 */
[C---:B------:R-:W-:Y:S01]  /*7120*/  FMUL R6, R24.reuse, R10 ;  /* 0x0000000a18067220 */ /* 0x040fe20000400000 */
[----:B------:R-:W-:Y:S01]  /*7130*/  F2FP.F16.F32.PACK_AB R33, R7, R3 ;  /* 0x000000030721723e */ /* 0x000fe200000000ff */
[----:B------:R-:W-:Y:S02]  /*7140*/  HADD2.F32 R3, -RZ, R31.H1_H1 ;  /* 0x3000001fff037230 */ /* 0x000fe40000004100 */
[----:B------:R-:W-:Y:S01]  /*7150*/  FFMA R5, R27, R0, R5 ;  /* 0x000000001b057223 */ /* 0x000fe20000000005 */
[C---:B------:R-:W-:Y:S01]  /*7160*/  FMUL R11, R24.reuse, R11 ;  /* 0x0000000b180b7220 */ /* 0x040fe20000400000 */
[--C-:B------:R-:W-:Y:S02]  /*7170*/  HADD2.F32 R7, -RZ, R36.reuse.H0_H0 ;  /* 0x20000024ff077230 */ /* 0x100fe40000004100 */
[C---:B------:R-:W-:Y:S01]  /*7180*/  FMUL R8, R24.reuse, R12 ;  /* 0x0000000c18087220 */ /* 0x040fe20000400000 */
[----:B------:R-:W-:Y:S01]  /*7190*/  HADD2.F32 R0, -RZ, R36.H1_H1 ;  /* 0x30000024ff007230 */ /* 0x000fe20000004100 */
[----:B------:R-:W-:Y:S01]  /*71a0*/  F2FP.F16.F32.PACK_AB R34, R5, R4 ;  /* 0x000000040522723e */ /* 0x000fe200000000ff */
[C---:B------:R-:W-:Y:S01]  /*71b0*/  FMUL R9, R24.reuse, R13 ;  /* 0x0000000d18097220 */ /* 0x040fe20000400000 */
[C---:B------:R-:W-:Y:S01]  /*71c0*/  FFMA R6, R27.reuse, R2, R6 ;  /* 0x000000021b067223 */ /* 0x040fe20000000006 */
[C---:B------:R-:W-:Y:S01]  /*71d0*/  FFMA R11, R27.reuse, R3, R11 ;  /* 0x000000031b0b7223 */ /* 0x040fe2000000000b */
[C---:B------:R-:W-:Y:S01]  /*71e0*/  FFMA R8, R27.reuse, R7, R8 ;  /* 0x000000071b087223 */ /* 0x040fe20000000008 */
[----:B------:R-:W-:Y:S01]  /*71f0*/  FFMA R9, R27, R0, R9 ;  /* 0x000000001b097223 */ /* 0x000fe20000000009 */
[--C-:B------:R-:W-:Y:S02]  /*7200*/  HADD2.F32 R2, -RZ, R37.reuse.H0_H0 ;  /* 0x20000025ff027230 */ /* 0x100fe40000004100 */
[C---:B------:R-:W-:Y:S01]  /*7210*/  FMUL R10, R24.reuse, R14 ;  /* 0x0000000e180a7220 */ /* 0x040fe20000400000 */
[----:B------:R-:W-:Y:S01]  /*7220*/  F2FP.F16.F32.PACK_AB R35, R11, R6 ;  /* 0x000000060b23723e */ /* 0x000fe200000000ff */
[----:B------:R-:W-:Y:S01]  /*7230*/  HADD2.F32 R0, -RZ, R37.H1_H1 ;  /* 0x30000025ff007230 */ /* 0x000fe20000004100 */
[----:B------:R-:W-:Y:S01]  /*7240*/  F2FP.F16.F32.PACK_AB R8, R9, R8 ;  /* 0x000000080908723e */ /* 0x000fe200000000ff */
[C---:B------:R-:W-:Y:S01]  /*7250*/  FMUL R15, R24.reuse, R15 ;  /* 0x0000000f180f7220 */ /* 0x040fe20000400000 */
[C---:B------:R-:W-:Y:S01]  /*7260*/  FFMA R10, R27.reuse, R2, R10 ;  /* 0x000000021b0a7223 */ /* 0x040fe2000000000a */
[----:B------:R1:W-:Y:S01]  /*7270*/  STSM.16.M88.4 [R61+0x1200], R32 ;  /* 0x001200203d007844 */ /* 0x0003e20000000200 */
[--C-:B------:R-:W-:Y:S02]  /*7280*/  HADD2.F32 R2, -RZ, R38.reuse.H0_H0 ;  /* 0x20000026ff027230 */ /* 0x100fe40000004100 */
[----:B------:R-:W-:Y:S01]  /*7290*/  FFMA R15, R27, R0, R15 ;  /* 0x000000001b0f7223 */ /* 0x000fe2000000000f */
[C---:B------:R-:W-:Y:S01]  /*72a0*/  FMUL R12, R24.reuse, R16 ;  /* 0x00000010180c7220 */ /* 0x040fe20000400000 */
[----:B------:R-:W-:Y:S02]  /*72b0*/  HADD2.F32 R0, -RZ, R38.H1_H1 ;  /* 0x30000026ff007230 */ /* 0x000fe40000004100 */
[C---:B------:R-:W-:Y:S01]  /*72c0*/  FMUL R13, R24.reuse, R17 ;  /* 0x00000011180d7220 */ /* 0x040fe20000400000 */
[--C-:B------:R-:W-:Y:S01]  /*72d0*/  HADD2.F32 R3, -RZ, R39.reuse.H0_H0 ;  /* 0x20000027ff037230 */ /* 0x100fe20000004100 */
[----:B------:R-:W-:Y:S01]  /*72e0*/  F2FP.F16.F32.PACK_AB R9, R15, R10 ;  /* 0x0000000a0f09723e */ /* 0x000fe200000000ff */
[C---:B------:R-:W-:Y:S01]  /*72f0*/  FMUL R14, R24.reuse, R18 ;  /* 0x00000012180e7220 */ /* 0x040fe20000400000 */
[----:B------:R-:W-:Y:S02]  /*7300*/  HADD2.F32 R4, -RZ, R39.H1_H1 ;  /* 0x30000027ff047230 */ /* 0x000fe40000004100 */
[----:B------:R-:W-:Y:S01]  /*7310*/  FMUL R19, R24, R19 ;  /* 0x0000001318137220 */ /* 0x000fe20000400000 */
[C---:B------:R-:W-:Y:S01]  /*7320*/  FFMA R12, R27.reuse, R2, R12 ;  /* 0x000000021b0c7223 */ /* 0x040fe2000000000c */
[----:B------:R-:W-:Y:S01]  /*7330*/  MOV R2, UR46 ;  /* 0x0000002e00027c02 */ /* 0x000fe20008000f00 */
[C---:B------:R-:W-:Y:S01]  /*7340*/  FFMA R13, R27.reuse, R0, R13 ;  /* 0x000000001b0d7223 */ /* 0x040fe2000000000d */
[C---:B------:R-:W-:Y:S01]  /*7350*/  FFMA R14, R27.reuse, R3, R14 ;  /* 0x000000031b0e7223 */ /* 0x040fe2000000000e */
[----:B------:R-:W-:Y:S01]  /*7360*/  FFMA R19, R27, R4, R19 ;  /* 0x000000041b137223 */ /* 0x000fe20000000013 */
[----:B------:R-:W-:Y:S02]  /*7370*/  @P6 LEA R2, R2, UR44, 0x3 ;  /* 0x0000002c02026c11 */ /* 0x000fe4000f8e18ff */
[----:B------:R-:W-:Y:S02]  /*7380*/  F2FP.F16.F32.PACK_AB R10, R13, R12 ;  /* 0x0000000c0d0a723e */ /* 0x000fe400000000ff */
[----:B------:R-:W-:Y:S02]  /*7390*/  F2FP.F16.F32.PACK_AB R11, R19, R14 ;  /* 0x0000000e130b723e */ /* 0x000fe400000000ff */
[----:B------:R-:W-:Y:S02]  /*73a0*/  MOV R0, UR47 ;  /* 0x0000002f00007c02 */ /* 0x000fe40008000f00 */
[----:B------:R-:W-:Y:S01]  /*73b0*/  @P6 IADD3 R2, PT, PT, R2, 0x60, RZ ;  /* 0x0000006002026810 */ /* 0x000fe20007ffe0ff */
[----:B------:R1:W-:Y:S01]  /*73c0*/  STSM.16.M88.4 [R60+0x1200], R8 ;  /* 0x001200083c007844 */ /* 0x0003e20000000200 */
[----:B------:R-:W-:Y:S02]  /*73d0*/  @P6 SHF.L.U32 R3, R54, 0x1f, RZ ;  /* 0x0000001f36036819 */ /* 0x000fe400000006ff */
[----:B------:R-:W-:Y:S01]  /*73e0*/  @P6 PRMT R0, R0, 0x654, R2 ;  /* 0x0000065400006816 */ /* 0x000fe20000000002 */
[----:B------:R-:W-:Y:S01]  /*73f0*/  @!PT LDS RZ, [RZ] ;  /* 0x00000000fffff984 */ /* 0x000fe20000000800 */
[----:B------:R-:W-:Y:S01]  /*7400*/  @!PT LDS RZ, [RZ] ;  /* 0x00000000fffff984 */ /* 0x000fe20000000800 */
[----:B------:R-:W-:Y:S01]  /*7410*/  @!PT LDS RZ, [RZ] ;  /* 0x00000000fffff984 */ /* 0x000fe20000000800 */
[----:B------:R-:W-:Y:S01]  /*7420*/  @!PT LDS RZ, [RZ] ;  /* 0x00000000fffff984 */ /* 0x000fe20000000800 */
[----:B------:R3:W-:Y:S06]  /*7430*/  MEMBAR.ALL.CTA ;  /* 0x0000000000007992 */ /* 0x0007ec0000008000 */
[----:B---3--:R-:W3:Y:S01]  /*7440*/  FENCE.VIEW.ASYNC.S ;  /* 0x00000000000073c6 */ /* 0x008ee20000000000 */
[----:B------:R-:W-:Y:S01]  /*7450*/  LEA R2, R62, UR44, 0x3 ;  /* 0x0000002c3e027c11 */ /* 0x000fe2000f8e18ff */
[----:B---3--:R-:W-:Y:S06]  /*7460*/  BAR.SYNC.DEFER_BLOCKING 0x1, 0x80 ;  /* 0x0042000000007b1d */ /* 0x008fec0000010000 */
[----:B------:R-:W-:Y:S05]  /*7470*/  @P0 BRA `(.L_x_115) ;  /* 0x0000000000280947 */ /* 0x000fea0003800000 */
[----:B------:R-:W3:Y:S01]  /*7480*/  LDCU.64 UR6, c[0x0][0x348] ;  /* 0x00006900ff0677ac */ /* 0x000ee20008000a00 */
[----:B------:R-:W-:Y:S02]  /*7490*/  UIADD3 UR9, UPT, UPT, UR49, 0x20, URZ ;  /* 0x0000002031097890 */ /* 0x000fe4000fffe0ff */
[----:B------:R-:W-:Y:S01]  /*74a0*/  UIADD3 UR8, UPT, UPT, UR44, 0x1200, URZ ;  /* 0x000012002c087890 */ /* 0x000fe2000fffe0ff */
[----:B------:R-:W-:Y:S01]  /*74b0*/  UMOV UR10, UR50 ;  /* 0x00000032000a7c82 */ /* 0x000fe20008000000 */
[----:B------:R-:W-:Y:S01]  /*74c0*/  UMOV UR11, UR36 ;  /* 0x00000024000b7c82 */ /* 0x000fe20008000000 */
[----:B---3--:R-:W-:Y:S04]  /*74d0*/  UIADD3 UR4, UP0, UPT, UR6, 0x680, URZ ;  /* 0x0000068006047890 */ /* 0x008fe8000ff1e0ff */
[----:B------:R-:W-:Y:S09]  /*74e0*/  UIADD3.X UR5, UPT, UPT, URZ, UR7, URZ, UP0, !UPT ;  /* 0x00000007ff057290 */ /* 0x000ff200087fe4ff */
[----:B------:R3:W-:Y:S01]  /*74f0*/  UTMASTG.3D [UR8], [UR4] ;  /* 0x00000008040073b5 */ /* 0x0007e20008010000 */
[----:B------:R0:W-:Y:S01]  /*7500*/  UTMACMDFLUSH ;  /* 0x00000000000079b7 */ /* 0x0001e20000000000 */
[----:B---3--:R-:W-:Y:S04]  /*7510*/  DEPBAR.LE SB0, 0x1 ;  /* 0x000080400000791a */ /* 0x008fe80000000000 */
.L_x_115:
[----:B------:R-:W-:Y:S05]  /*7520*/  BSYNC.RECONVERGENT B0 ;  /* 0x0000000000007941 */ /* 0x000fea0003800200 */
.L_x_114:
[----:B------:R-:W-:Y:S01]  /*7530*/  BAR.SYNC.DEFER_BLOCKING 0x1, 0x80 ;  /* 0x0042000000007b1d */ /* 0x000fe20000010000 */
[----:B------:R-:W-:Y:S04]  /*7540*/  UIADD3 UR4, UPT, UPT, UR46, 0x1, URZ ;  /* 0x000000012e047890 */ /* 0x000fe8000fffe0ff */
[----:B------:R-:W-:Y:S04]  /*7550*/  UISETP.NE.AND UP0, UPT, UR4, 0x4, UPT ;  /* 0x000000040400788c */ /* 0x000fe8000bf05270 */
[----:B------:R-:W-:Y:S01]  /*7560*/  USEL UR45, UR4, URZ, UP0 ;  /* 0x000000ff042d7287 */ /* 0x000fe20008000000 */
[----:B------:R3:W-:Y:S01]  /*7570*/  @P6 SYNCS.ARRIVE.TRANS64.RED.A1T0 RZ, [R0+URZ], RZ ;  /* 0x000000ff00ff69a7 */ /* 0x0007e200081004ff */
[----:B------:R-:W-:Y:S01]  /*7580*/  BSSY B1, `(.L_x_116) ;  /* 0x0000014000017945 */ /* 0x000fe20003800000 */
[----:B------:R-:W4:Y:S02]  /*7590*/  @P6 SYNCS.PHASECHK.TRANS64.TRYWAIT P0, [R2+URZ+0x40], R3 ;  /* 0x00004003020065a7 */ /* 0x000f2400080011ff */
[----:B----4-:R-:W-:Y:S01]  /*75a0*/  @P6 SEL R64, RZ, 0x1, !P0 ;  /* 0x00000001ff406807 */ /* 0x010fe20004000000 */
[----:B---3--:R-:W-:Y:S06]  /*75b0*/  @!P6 BRA `(.L_x_117) ;  /* 0x000000000040e947 */ /* 0x008fec0003800000 */
[----:B------:R-:W-:Y:S01]  /*75c0*/  ISETP.NE.AND P1, PT, R65, RZ, PT ;  /* 0x000000ff4100720c */ /* 0x000fe20003f25270 */
[----:B------:R-:W-:Y:S01]  /*75d0*/  BSSY B0, `(.L_x_118) ;  /* 0x0000009000007945 */ /* 0x000fe20003800000 */
[----:B------:R-:W-:Y:S11]  /*75e0*/  ISETP.NE.AND P0, PT, R64, RZ, PT ;  /* 0x000000ff4000720c */ /* 0x000ff60003f05270 */
[----:B------:R-:W-:Y:S05]  /*75f0*/  @P1 IMAD R3, R62, 0x1000, R63 ;  /* 0x000010003e031824 */ /* 0x000fea00078e023f */
[----:B------:R-:W-:Y:S05]  /*7600*/  @P1 IADD3 R0, PT, PT, R3, UR44, RZ ;  /* 0x0000002c03001c10 */ /* 0x000fea000fffe0ff */
[----:B------:R-:W-:Y:S01]  /*7610*/  @P1 IMAD.IADD R0, R55, 0x1, R0 ;  /* 0x0000000137001824 */ /* 0x000fe200078e0200 */
[----:B------:R-:W-:Y:S06]  /*7620*/  @P0 BRA `(.L_x_119) ;  /* 0x00000000000c0947 */ /* 0x000fec0003800000 */
[----:B------:R-:W-:Y:S04]  /*7630*/  SHF.L.U32 R4, R54, 0x1f, RZ ;  /* 0x0000001f36047819 */ /* 0x000fe800000006ff */
[----:B------:R-:W3:Y:S02]  /*7640*/  SYNCS.PHASECHK.TRANS64.TRYWAIT P0, [R2+URZ+0x40], R4 ;  /* 0x00004004020075a7 */ /* 0x000ee400080011ff */
[----:B---3--:R-:W-:Y:S05]  /*7650*/  @!P0 BRA `(.L_x_120) ;  /* 0x0000001c00948947 */ /* 0x008fea0003800000 */
.L_x_119:
[----:B------:R-:W-:Y:S05]  /*7660*/  BSYNC B0 ;  /* 0x0000000000007941 */ /* 0x000fea0003800000 */
.L_x_118:
[----:B------:R-:W-:Y:S02]  /*7670*/  ISETP.NE.AND P0, PT, R65, RZ, PT ;  /* 0x000000ff4100720c */ /* 0x000fe40003f05270 */
[----:B------:R-:W-:Y:S11]  /*7680*/  IADD3 R62, PT, PT, R62, 0x1, RZ ;  /* 0x000000013e3e7810 */ /* 0x000ff60007ffe0ff */
[----:B------:R-:W-:Y:S05]  /*7690*/  @P0 WARPSYNC.ALL ;  /* 0x0000000000000948 */ /* 0x000fea0003800000 */
[----:B------:R4:W1:Y:S04]  /*76a0*/  @P0 LDSM.16.M88.4 R28, [R3+UR44+0x200] ;  /* 0x0002002c031c083b */ /* 0x0008680008000200 */
[----:B------:R4:W1:Y:S02]  /*76b0*/  @P0 LDSM.16.M88.4 R36, [R0+0x200] ;  /* 0x000200000024083b */ /* 0x0008640000000200 */
.L_x_117:
[----:B------:R-:W-:Y:S05]  /*76c0*/  BSYNC B1 ;  /* 0x0000000000017941 */ /* 0x000fea0003800000 */
.L_x_116:
[----:B----4-:R-:W-:Y:S05]  /*76d0*/  VIADD R0, R25, 0x40 ;  /* 0x0000004019007836 */ /* 0x010fea0000000000 */
[----:B------:R-:W-:Y:S04]  /*76e0*/  SHF.R.U32.HI R0, RZ, 0x15, R0 ;  /* 0x00000015ff007819 */ /* 0x000fe80000011600 */
[----:B------:R-:W-:Y:S11]  /*76f0*/  LOP3.LUT P0, RZ, R0, 0x3, R46, 0x48, !PT ;  /* 0x0000000300ff7812 */ /* 0x000ff6000780482e */
[----:B------:R-:W-:Y:S02]  /*7700*/  @!UPT UIADD3 URZ, UPT, UPT, URZ, URZ, URZ ;  /* 0x000000fffffff290 */ /* 0x000fe4000fffe0ff */
[----:B------:R-:W-:Y:S05]  /*7710*/  @!P0 BRA `(.L_x_121) ;  /* 0x0000000000408947 */ /* 0x000fea0003800000 */
[----:B------:R-:W4:Y:S01]  /*7720*/  LDCU.64 UR8, c[0x4][0x70] ;  /* 0x01000e00ff0877ac */ /* 0x000f220008000a00 */
[----:B------:R-:W-:Y:S01]  /*7730*/  MOV R3, 0x0 ;  /* 0x0000000000037802 */ /* 0x000fe20000000f00 */
[----:B------:R-:W-:Y:S02]  /*7740*/  HFMA2 R12, -RZ, RZ, 0, 5.9604644775390625e-08 ;  /* 0x00000001ff0c7431 */ /* 0x000fe400000001ff */
[----:B-1----:R-:W-:Y:S02]  /*7750*/  IMAD.MOV.U32 R8, RZ, RZ, 0x192 ;  /* 0x00000192ff087424 */ /* 0x002fe400078e00ff */
[----:B------:R-:W-:Y:S01]  /*7760*/  IMAD.MOV.U32 R13, RZ, RZ, RZ ;  /* 0x000000ffff0d7224 */ /* 0x000fe200078e00ff */
[----:B------:R-:W1:Y:S01]  /*7770*/  LDCU.64 UR6, c[0x4][0x78] ;  /* 0x01000f00ff0677ac */ /* 0x000e620008000a00 */
[----:B---3--:R-:W3:Y:S01]  /*7780*/  LDC.64 R2, c[0x4][R3] ;  /* 0x0100000003027b82 */ /* 0x008ee20000000a00 */
[----:B------:R-:W5:Y:S01]  /*7790*/  LDCU.64 UR4, c[0x4][0x10] ;  /* 0x01000200ff0477ac */ /* 0x000f620008000a00 */
[----:B----4-:R-:W-:Y:S01]  /*77a0*/  MOV R5, UR9 ;  /* 0x0000000900057c02 */ /* 0x010fe20008000f00 */
[----:B------:R-:W-:Y:S01]  /*77b0*/  IMAD.U32 R4, RZ, RZ, UR8 ;  /* 0x00000008ff047e24 */ /* 0x000fe2000f8e00ff */
[----:B-1----:R-:W-:Y:S01]  /*77c0*/  MOV R7, UR7 ;  /* 0x0000000700077c02 */ /* 0x002fe20008000f00 */
[----:B------:R-:W-:Y:S01]  /*77d0*/  IMAD.U32 R6, RZ, RZ, UR6 ;  /* 0x00000006ff067e24 */ /* 0x000fe2000f8e00ff */
[----:B-----5:R-:W-:Y:S01]  /*77e0*/  MOV R11, UR5 ;  /* 0x00000005000b7c02 */ /* 0x020fe20008000f00 */
[----:B------:R-:W-:Y:S02]  /*77f0*/  IMAD.U32 R10, RZ, RZ, UR4 ;  /* 0x00000004ff0a7e24 */ /* 0x000fe4000f8e00ff */
[----:B------:R-:W-:Y:S07]  /*7800*/  LEPC R20, `(.L_x_121) ;  /* 0x000000001014794e */ /* 0x000fee0000000000 */
[----:B--23--:R-:W-:Y:S05]  /*7810*/  CALL.ABS.NOINC R2 ;  /* 0x0000000002007343 */ /* 0x00cfea0003c00000 */
.L_x_121:
[----:B------:R-:W-:Y:S01]  /*7820*/  ISETP.NE.AND P6, PT, R59, RZ, PT ;  /* 0x000000ff3b00720c */ /* 0x000fe20003fc5270 */
[----:B------:R-:W-:Y:S05]  /*7830*/  WARPSYNC.ALL ;  /* 0x0000000000007948 */ /* 0x000fea0003800000 */
[----:B------:R-:W-:Y:S01]  /*7840*/  R2UR UR4, R25 ;  /* 0x00000000190472ca */ /* 0x000fe200000e0000 */
[----:B-1----:R-:W-:Y:S01]  /*7850*/  HADD2.F32 R3, -RZ, R28.H0_H0 ;  /* 0x2000001cff037230 */ /* 0x002fe20000004100 */
[----:B------:R-:W-:Y:S01]  /*7860*/  ISETP.NE.AND P0, PT, R56, RZ, PT ;  /* 0x000000ff3800720c */ /* 0x000fe20003f05270 */
[----:B------:R-:W-:Y:S01]  /*7870*/  HADD2.F32 R20, -RZ, R30.H0_H0 ;  /* 0x2000001eff147230 */ /* 0x000fe20000004100 */
[----:B------:R-:W-:Y:S09]  /*7880*/  BSSY.RECONVERGENT B0, `(.L_x_122) ;  /* 0x0000053000007945 */ /* 0x000ff20003800200 */
[----:B---3--:R-:W1:Y:S02]  /*7890*/  LDTM.16dp256bit.x4 R4, tmem[UR4+0x40] ;  /* 0x00004004000479ee */ /* 0x008e640008120000 */
        /* <DEDUP_REMOVED lines=60> */
[----:B------:R-:W-:Y:S02]  /*7c60*/  LEA R3, R62, UR44, 0x3 ;  /* 0x0000002c3e037c11 */ /* 0x000fe4000f8e18ff */
[----:B------:R-:W-:Y:S01]  /*7c70*/  @P6 PRMT R0, R0, 0x654, R2 ;  /* 0x0000065400006816 */ /* 0x000fe20000000002 */
[----:B------:R-:W-:Y:S01]  /*7c80*/  @!PT LDS RZ, [RZ] ;  /* 0x00000000fffff984 */ /* 0x000fe20000000800 */
[----:B------:R-:W-:Y:S01]  /*7c90*/  @!PT LDS RZ, [RZ] ;  /* 0x00000000fffff984 */ /* 0x000fe20000000800 */
[----:B------:R-:W-:Y:S01]  /*7ca0*/  @!PT LDS RZ, [RZ] ;  /* 0x00000000fffff984 */ /* 0x000fe20000000800 */
[----:B------:R-:W-:Y:S01]  /*7cb0*/  @!PT LDS RZ, [RZ] ;  /* 0x00000000fffff984 */ /* 0x000fe20000000800 */
[----:B------:R3:W-:Y:S06]  /*7cc0*/  MEMBAR.ALL.CTA ;  /* 0x0000000000007992 */ /* 0x0007ec0000008000 */
[----:B---3--:R-:W3:Y:S01]  /*7cd0*/  FENCE.VIEW.ASYNC.S ;  /* 0x00000000000073c6 */ /* 0x008ee20000000000 */
[----:B------:R-:W-:Y:S01]  /*7ce0*/  @P6 SHF.L.U32 R2, R54, 0x1f, RZ ;  /* 0x0000001f36026819 */ /* 0x000fe200000006ff */
        /* <DEDUP_REMOVED lines=12> */
.L_x_123:
[----:B------:R-:W-:Y:S05]  /*7db0*/  BSYNC.RECONVERGENT B0 ;  /* 0x0000000000007941 */ /* 0x000fea0003800200 */
.L_x_122:
        /* <DEDUP_REMOVED lines=19> */
.L_x_127:
[----:B------:R-:W-:Y:S05]  /*7ef0*/  BSYNC B0 ;  /* 0x0000000000007941 */ /* 0x000fea0003800000 */
.L_x_126:
[----:B------:R-:W-:Y:S11]  /*7f00*/  ISETP.NE.AND P0, PT, R65, RZ, PT ;  /* 0x000000ff4100720c */ /* 0x000ff60003f05270 */
[----:B------:R-:W-:Y:S02]  /*7f10*/  @!UPT UIADD3 URZ, UPT, UPT, URZ, URZ, URZ ;  /* 0x000000fffffff290 */ /* 0x000fe4000fffe0ff */
[----:B------:R-:W-:Y:S05]  /*7f20*/  @P0 WARPSYNC.ALL ;  /* 0x0000000000000948 */ /* 0x000fea0003800000 */
[----:B------:R4:W1:Y:S04]  /*7f30*/  @P0 LDSM.16.M88.4 R28, [R62+UR44+0x200] ;  /* 0x0002002c3e1c083b */ /* 0x0008680008000200 */
[----:B------:R4:W1:Y:S02]  /*7f40*/  @P0 LDSM.16.M88.4 R36, [R2+0x200] ;  /* 0x000200000224083b */ /* 0x0008640000000200 */
.L_x_125:
[----:B------:R-:W-:Y:S05]  /*7f50*/  BSYNC B1 ;  /* 0x0000000000017941 */ /* 0x000fea0003800000 */
.L_x_124:
[----:B---3--:R-:W-:Y:S05]  /*7f60*/  VIADD R0, R25, 0x60 ;  /* 0x0000006019007836 */ /* 0x008fea0000000000 */
[----:B------:R-:W-:Y:S04]  /*7f70*/  SHF.R.U32.HI R0, RZ, 0x15, R0 ;  /* 0x00000015ff007819 */ /* 0x000fe80000011600 */
[----:B------:R-:W-:Y:S11]  /*7f80*/  LOP3.LUT P0, RZ, R0, 0x3, R46, 0x48, !PT ;  /* 0x0000000300ff7812 */ /* 0x000ff6000780482e */
[----:B------:R-:W-:Y:S02]  /*7f90*/  @!UPT UIADD3 URZ, UPT, UPT, URZ, URZ, URZ ;  /* 0x000000fffffff290 */ /* 0x000fe4000fffe0ff */
[----:B------:R-:W-:Y:S05]  /*7fa0*/  @!P0 BRA `(.L_x_129) ;  /* 0x0000000000408947 */ /* 0x000fea0003800000 */
[----:B------:R-:W3:Y:S01]  /*7fb0*/  LDCU.64 UR8, c[0x4][0x70] ;  /* 0x01000e00ff0877ac */ /* 0x000ee20008000a00 */
[----:B------:R-:W-:Y:S01]  /*7fc0*/  MOV R3, 0x0 ;  /* 0x0000000000037802 */ /* 0x000fe20000000f00 */
[----:B------:R-:W-:Y:S02]  /*7fd0*/  HFMA2 R12, -RZ, RZ, 0, 5.9604644775390625e-08 ;  /* 0x00000001ff0c7431 */ /* 0x000fe400000001ff */
[----:B-1----:R-:W-:Y:S02]  /*7fe0*/  IMAD.MOV.U32 R8, RZ, RZ, 0x192 ;  /* 0x00000192ff087424 */ /* 0x002fe400078e00ff */
[----:B------:R-:W-:Y:S01]  /*7ff0*/  IMAD.MOV.U32 R13, RZ, RZ, RZ ;  /* 0x000000ffff0d7224 */ /* 0x000fe200078e00ff */
[----:B------:R-:W1:Y:S01]  /*8000*/  LDCU.64 UR6, c[0x4][0x78] ;  /* 0x01000f00ff0677ac */ /* 0x000e620008000a00 */
[----:B----4-:R-:W4:Y:S01]  /*8010*/  LDC.64 R2, c[0x4][R3] ;  /* 0x0100000003027b82 */ /* 0x010f220000000a00 */
        /* <DEDUP_REMOVED lines=9> */
.L_x_129:
[----:B------:R-:W-:Y:S01]  /*80b0*/  ISETP.NE.AND P0, PT, R56, RZ, PT ;  /* 0x000000ff3800720c */ /* 0x000fe20003f05270 */
[----:B------:R-:W-:Y:S05]  /*80c0*/  WARPSYNC.ALL ;  /* 0x0000000000007948 */ /* 0x000fea0003800000 */
[----:B------:R-:W-:Y:S01]  /*80d0*/  R2UR UR4, R25 ;  /* 0x00000000190472ca */ /* 0x000fe200000e0000 */
[--C-:B-1----:R-:W-:Y:S01]  /*80e0*/  HADD2.F32 R0, -RZ, R28.reuse.H0_H0 ;  /* 0x2000001cff007230 */ /* 0x102fe20000004100 */
[----:B------:R-:W-:Y:S01]  /*80f0*/  BSSY.RECONVERGENT B0, `(.L_x_130) ;  /* 0x0000052000007945 */ /* 0x000fe20003800200 */
[----:B----4-:R-:W-:Y:S02]  /*8100*/  HADD2.F32 R2, -RZ, R28.H1_H1 ;  /* 0x3000001cff027230 */ /* 0x010fe40000004100 */
[--C-:B------:R-:W-:Y:S02]  /*8110*/  HADD2.F32 R3, -RZ, R29.reuse.H0_H0 ;  /* 0x2000001dff037230 */ /* 0x100fe40000004100 */
[----:B------:R-:W-:Y:S02]  /*8120*/  HADD2.F32 R20, -RZ, R29.H1_H1 ;  /* 0x3000001dff147230 */ /* 0x000fe40000004100 */
[--C-:B------:R-:W-:Y:S02]  /*8130*/  HADD2.F32 R21, -RZ, R30.reuse.H0_H0 ;  /* 0x2000001eff157230 */ /* 0x100fe40000004100 */
[----:B------:R-:W-:Y:S02]  /*8140*/  HADD2.F32 R25, -RZ, R30.H1_H1 ;  /* 0x3000001eff197230 */ /* 0x000fe40000004100 */
[----:B------:R-:W1:Y:S01]  /*8150*/  LDTM.16dp256bit.x4 R4, tmem[UR4+0x60] ;  /* 0x00006004000479ee */ /* 0x000e620008120000 */
[----:B------:R-:W-:Y:S01]  /*8160*/  R2UR UR4, R26 ;  /* 0x000000001a0472ca */ /* 0x000fe200000e0000 */
[----:B------:R-:W-:Y:S01]  /*8170*/  NOP ;  /* 0x0000000000007918 */ /* 0x000fe20000000000 */
[--C-:B------:R-:W-:Y:S02]  /*8180*/  HADD2.F32 R26, -RZ, R31.reuse.H0_H0 ;  /* 0x2000001fff1a7230 */ /* 0x100fe40000004100 */
[----:B------:R-:W-:Y:S02]  /*8190*/  HADD2.F32 R28, -RZ, R31.H1_H1 ;  /* 0x3000001fff1c7230 */ /* 0x000fe40000004100 */
[--C-:B------:R-:W-:Y:S02]  /*81a0*/  HADD2.F32 R29, -RZ, R36.reuse.H0_H0 ;  /* 0x20000024ff1d7230 */ /* 0x100fe40000004100 */
[----:B------:R-:W-:Y:S02]  /*81b0*/  HADD2.F32 R30, -RZ, R36.H1_H1 ;  /* 0x30000024ff1e7230 */ /* 0x000fe40000004100 */
[--C-:B------:R-:W-:Y:S02]  /*81c0*/  HADD2.F32 R31, -RZ, R37.reuse.H0_H0 ;  /* 0x20000025ff1f7230 */ /* 0x100fe40000004100 */
[----:B------:R-:W-:Y:S01]  /*81d0*/  HADD2.F32 R32, -RZ, R37.H1_H1 ;  /* 0x30000025ff207230 */ /* 0x000fe20000004100 */
[----:B------:R-:W-:Y:S01]  /*81e0*/  UIADD3 UR4, UPT, UPT, UR4, 0xd0, URZ ;  /* 0x000000d004047890 */ /* 0x000fe2000fffe0ff */
[--C-:B------:R-:W-:Y:S02]  /*81f0*/  HADD2.F32 R33, -RZ, R38.reuse.H0_H0 ;  /* 0x20000026ff217230 */ /* 0x100fe40000004100 */
[----:B------:R-:W-:Y:S01]  /*8200*/  HADD2.F32 R34, -RZ, R38.H1_H1 ;  /* 0x30000026ff227230 */ /* 0x000fe20000004100 */
[----:B------:R-:W-:Y:S01]  /*8210*/  UPRMT UR4, UR47, 0x654, UR4 ;  /* 0x000006542f047896 */ /* 0x000fe20008000004 */
[--C-:B------:R-:W-:Y:S02]  /*8220*/  HADD2.F32 R35, -RZ, R39.reuse.H0_H0 ;  /* 0x20000027ff237230 */ /* 0x100fe40000004100 */
[----:B------:R-:W-:Y:S02]  /*8230*/  HADD2.F32 R36, -RZ, R39.H1_H1 ;  /* 0x30000027ff247230 */ /* 0x000fe40000004100 */
[C---:B-1----:R-:W-:Y:S01]  /*8240*/  FMUL R4, R24.reuse, R4 ;  /* 0x0000000418047220 */ /* 0x042fe20000400000 */
[C---:B------:R-:W-:Y:S01]  /*8250*/  FMUL R5, R24.reuse, R5 ;  /* 0x0000000518057220 */ /* 0x040fe20000400000 */
[C---:B------:R-:W-:Y:S02]  /*8260*/  FMUL R6, R24.reuse, R6 ;  /* 0x0000000618067220 */ /* 0x040fe40000400000 */
[----:B------:R-:W-:Y:S01]  /*8270*/  SYNCS.ARRIVE.TRANS64.RED.A1T0 RZ, [UR4], RZ ;  /* 0x000000ffffff79a7 */ /* 0x000fe20008100404 */
[C---:B------:R-:W-:Y:S01]  /*8280*/  FFMA R4, R27.reuse, R0, R4 ;  /* 0x000000001b047223 */ /* 0x040fe20000000004 */
[C---:B------:R-:W-:Y:S01]  /*8290*/  FFMA R5, R27.reuse, R2, R5 ;  /* 0x000000021b057223 */ /* 0x040fe20000000005 */
[----:B------:R-:W-:Y:S01]  /*82a0*/  FFMA R6, R27, R3, R6 ;  /* 0x000000031b067223 */ /* 0x000fe20000000006 */
[C---:B------:R-:W-:Y:S01]  /*82b0*/  FMUL R7, R24.reuse, R7 ;  /* 0x0000000718077220 */ /* 0x040fe20000400000 */
[C---:B------:R-:W-:Y:S01]  /*82c0*/  FMUL R8, R24.reuse, R8 ;  /* 0x0000000818087220 */ /* 0x040fe20000400000 */
[C---:B------:R-:W-:Y:S01]  /*82d0*/  FMUL R9, R24.reuse, R9 ;  /* 0x0000000918097220 */ /* 0x040fe20000400000 */
[----:B------:R-:W-:Y:S01]  /*82e0*/  F2FP.F16.F32.PACK_AB R4, R5, R4 ;  /* 0x000000040504723e */ /* 0x000fe200000000ff */
[C---:B------:R-:W-:Y:S01]  /*82f0*/  FFMA R7, R27.reuse, R20, R7 ;  /* 0x000000141b077223 */ /* 0x040fe20000000007 */
[C---:B------:R-:W-:Y:S01]  /*8300*/  FFMA R8, R27.reuse, R21, R8 ;  /* 0x000000151b087223 */ /* 0x040fe20000000008 */
[C---:B------:R-:W-:Y:S01]  /*8310*/  FFMA R9, R27.reuse, R25, R9 ;  /* 0x000000191b097223 */ /* 0x040fe20000000009 */
[C---:B------:R-:W-:Y:S01]  /*8320*/  FMUL R0, R24.reuse, R10 ;  /* 0x0000000a18007220 */ /* 0x040fe20000400000 */
[C---:B------:R-:W-:Y:S01]  /*8330*/  FMUL R2, R24.reuse, R11 ;  /* 0x0000000b18027220 */ /* 0x040fe20000400000 */
[C---:B------:R-:W-:Y:S01]  /*8340*/  FMUL R3, R24.reuse, R12 ;  /* 0x0000000c18037220 */ /* 0x040fe20000400000 */
[C---:B------:R-:W-:Y:S01]  /*8350*/  FMUL R10, R24.reuse, R13 ;  /* 0x0000000d180a7220 */ /* 0x040fe20000400000 */
[C---:B------:R-:W-:Y:S01]  /*8360*/  FFMA R0, R27.reuse, R26, R0 ;  /* 0x0000001a1b007223 */ /* 0x040fe20000000000 */
[C---:B------:R-:W-:Y:S01]  /*8370*/  FMUL R11, R24.reuse, R14 ;  /* 0x0000000e180b7220 */ /* 0x040fe20000400000 */
[C---:B------:R-:W-:Y:S01]  /*8380*/  FFMA R2, R27.reuse, R28, R2 ;  /* 0x0000001c1b027223 */ /* 0x040fe20000000002 */
[C---:B------:R-:W-:Y:S01]  /*8390*/  FMUL R15, R24.reuse, R15 ;  /* 0x0000000f180f7220 */ /* 0x040fe20000400000 */
[C---:B------:R-:W-:Y:S01]  /*83a0*/  FMUL R12, R24.reuse, R16 ;  /* 0x00000010180c7220 */ /* 0x040fe20000400000 */
[C---:B------:R-:W-:Y:S01]  /*83b0*/  FFMA R3, R27.reuse, R29, R3 ;  /* 0x0000001d1b037223 */ /* 0x040fe20000000003 */
[C---:B------:R-:W-:Y:S01]  /*83c0*/  FMUL R13, R24.reuse, R17 ;  /* 0x00000011180d7220 */ /* 0x040fe20000400000 */
[C---:B------:R-:W-:Y:S01]  /*83d0*/  FFMA R10, R27.reuse, R30, R10 ;  /* 0x0000001e1b0a7223 */ /* 0x040fe2000000000a */
[C---:B------:R-:W-:Y:S01]  /*83e0*/  FMUL R14, R24.reuse, R18 ;  /* 0x00000012180e7220 */ /* 0x040fe20000400000 */
[C---:B------:R-:W-:Y:S01]  /*83f0*/  FFMA R11, R27.reuse, R31, R11 ;  /* 0x0000001f1b0b7223 */ /* 0x040fe2000000000b */
[C---:B------:R-:W-:Y:S01]  /*8400*/  FFMA R15, R27.reuse, R32, R15 ;  /* 0x000000201b0f7223 */ /* 0x040fe2000000000f */
[----:B------:R-:W-:Y:S01]  /*8410*/  FMUL R19, R24, R19 ;  /* 0x0000001318137220 */ /* 0x000fe20000400000 */
[C---:B------:R-:W-:Y:S01]  /*8420*/  FFMA R12, R27.reuse, R33, R12 ;  /* 0x000000211b0c7223 */ /* 0x040fe2000000000c */
[C---:B------:R-:W-:Y:S01]  /*8430*/  FFMA R13, R27.reuse, R34, R13 ;  /* 0x000000221b0d7223 */ /* 0x040fe2000000000d */
[----:B------:R-:W-:Y:S01]  /*8440*/  FFMA R14, R27, R35, R14 ;  /* 0x000000231b0e7223 */ /* 0x000fe2000000000e */
[----:B------:R-:W-:Y:S01]  /*8450*/  F2FP.F16.F32.PACK_AB R5, R7, R6 ;  /* 0x000000060705723e */ /* 0x000fe200000000ff */
[----:B------:R-:W-:Y:S01]  /*8460*/  FFMA R19, R27, R36, R19 ;  /* 0x000000241b137223 */ /* 0x000fe20000000013 */
[----:B------:R-:W-:Y:S02]  /*8470*/  F2FP.F16.F32.PACK_AB R6, R9, R8 ;  /* 0x000000080906723e */ /* 0x000fe400000000ff */
        /* <DEDUP_REMOVED lines=25> */
.L_x_131:
[----:B------:R-:W-:Y:S05]  /*8610*/  BSYNC.RECONVERGENT B0 ;  /* 0x0000000000007941 */ /* 0x000fea0003800200 */
.L_x_130:
[----:B------:R-:W-:Y:S01]  /*8620*/  BAR.SYNC.DEFER_BLOCKING 0x1, 0x80 ;  /* 0x0042000000007b1d */ /* 0x000fe20000010000 */
[----:B------:R-:W-:Y:S01]  /*8630*/  UISETP.NE.AND UP0, UPT, UR52, -0x4, UPT ;  /* 0xfffffffc3400788c */ /* 0x000fe2000bf05270 */
[----:B------:R-:W-:Y:S08]  /*8640*/  IADD3 R22, PT, PT, R22, 0x1, RZ ;  /* 0x0000000116167810 */ /* 0x000ff00007ffe0ff */
[----:B------:R-:W-:Y:S05]  /*8650*/  BRA.U !UP0, `(.L_x_132) ;  /* 0x0000000108287547 */ /* 0x000fea000b800000 */
[----:B------:R-:W-:Y:S01]  /*8660*/  ISETP.NE.AND P0, PT, R59, RZ, PT ;  /* 0x000000ff3b00720c */ /* 0x000fe20003f05270 */
[----:B------:R-:W-:Y:S01]  /*8670*/  IMAD.U32 R2, RZ, RZ, UR46 ;  /* 0x0000002eff027e24 */ /* 0x000fe2000f8e00ff */
[----:B------:R-:W-:Y:S01]  /*8680*/  UIADD3 UR4, UPT, UPT, UR46, 0x1, URZ ;  /* 0x000000012e047890 */ /* 0x000fe2000fffe0ff */
[----:B------:R-:W-:Y:S03]  /*8690*/  IMAD.U32 R0, RZ, RZ, UR47 ;  /* 0x0000002fff007e24 */ /* 0x000fe6000f8e00ff */
[----:B------:R-:W-:Y:S04]  /*86a0*/  UISETP.NE.AND UP0, UPT, UR4, 0x4, UPT ;  /* 0x000000040400788c */ /* 0x000fe8000bf05270 */
[----:B------:R-:W-:Y:S03]  /*86b0*/  USEL UR46, UR4, URZ, UP0 ;  /* 0x000000ff042e7287 */ /* 0x000fe60008000000 */
[----:B------:R-:W-:Y:S05]  /*86c0*/  @P0 LEA R2, R2, UR44, 0x3 ;  /* 0x0000002c02020c11 */ /* 0x000fea000f8e18ff */
[----:B------:R-:W-:Y:S05]  /*86d0*/  @P0 VIADD R2, R2, 0x60 ;  /* 0x0000006002020836 */ /* 0x000fea0000000000 */
[----:B------:R-:W-:Y:S04]  /*86e0*/  @P0 PRMT R0, R0, 0x654, R2 ;  /* 0x0000065400000816 */ /* 0x000fe80000000002 */
[----:B------:R3:W-:Y:S03]  /*86f0*/  @P0 SYNCS.ARRIVE.TRANS64.RED.A1T0 RZ, [R0+URZ], RZ ;  /* 0x000000ff00ff09a7 */ /* 0x0007e600081004ff */
.L_x_132:
[----:B------:R-:W-:Y:S01]  /*8700*/  R2UR UR4, R47 ;  /* 0x000000002f0472ca */ /* 0x000fe200000e0000 */
[----:B------:R-:W-:Y:S01]  /*8710*/  UISETP.NE.AND UP0, UPT, UR62, URZ, UPT ;  /* 0x000000ff3e00728c */ /* 0x000fe2000bf05270 */
[----:B------:R-:W-:Y:S01]  /*8720*/  ISETP.NE.AND P0, PT, R51, 0x2, PT ;  /* 0x000000023300780c */ /* 0x000fe20003f05270 */
[----:B------:R-:W-:Y:S01]  /*8730*/  UIADD3 UR24, UPT, UPT, UR38, UR63, URZ ;  /* 0x0000003f26187290 */ /* 0x000fe2000fffe0ff */
[----:B------:R-:W-:Y:S01]  /*8740*/  ISETP.NE.AND P1, PT, R22, 0x4, PT ;  /* 0x000000041600780c */ /* 0x000fe20003f25270 */
[----:B------:R-:W-:Y:S01]  /*8750*/  UIADD3 UR52, UPT, UPT, UR52, 0x4, URZ ;  /* 0x0000000434347890 */ /* 0x000fe2000fffe0ff */
[----:B------:R-:W-:Y:S01]  /*8760*/  SEL R2, RZ, 0x1, P0 ;  /* 0x00000001ff027807 */ /* 0x000fe20000000000 */
[----:B------:R-:W-:Y:S01]  /*8770*/  UMOV UR36, UR61 ;  /* 0x0000003d00247c82 */ /* 0x000fe20008000000 */
[----:B---3--:R-:W-:Y:S02]  /*8780*/  SEL R0, RZ, 0x1, P1 ;  /* 0x00000001ff007807 */ /* 0x008fe40000800000 */
[----:B------:R-:W-:Y:S02]  /*8790*/  LOP3.LUT R52, R52, R2, RZ, 0x3c, !PT ;  /* 0x0000000234347212 */ /* 0x000fe400078e3cff */
[----:B------:R-:W-:Y:S01]  /*87a0*/  LOP3.LUT R53, R53, R0, RZ, 0x3c, !PT ;  /* 0x0000000035357212 */ /* 0x000fe200078e3cff */
[----:B------:R-:W-:Y:S01]  /*87b0*/  UIADD3 UR28, UPT, UPT, UR37, UR4, URZ ;  /* 0x00000004251c7290 */ /* 0x000fe2000fffe0ff */
[----:B------:R-:W-:Y:S02]  /*87c0*/  SEL R51, R51, RZ, P0 ;  /* 0x000000ff33337207 */ /* 0x000fe40000000000 */
[----:B------:R-:W-:Y:S01]  /*87d0*/  SEL R22, R22, RZ, P1 ;  /* 0x000000ff16167207 */ /* 0x000fe20000800000 */
[----:B------:R-:W-:Y:S08]  /*87e0*/  BRA.U UP0, `(.L_x_133) ;  /* 0xffffffcd00a47547 */ /* 0x000ff0000b83ffff */
[----:B------:R-:W-:-:S13]  /*87f0*/  R2UR UR4, R48 ;  /* 0x00000000300472ca */ /* 0x000fda00000e0000 */
[----:B------:R-:W-:-:S09]  /*8800*/  UISETP.NE.AND UP0, UPT, UR4, URZ, UPT ;  /* 0x000000ff0400728c */ /* 0x000fd2000bf05270 */
[----:B------:R-:W-:Y:S05]  /*8810*/  BRA.U !UP0, `(.L_x_134) ;  /* 0x0000000108487547 */ /* 0x000fea000b800000 */
[----:B------:R-:W3:Y:S02]  /*8820*/  LDCU.64 UR4, c[0x0][0x890] ;  /* 0x00011200ff0477ac */ /* 0x000ee40008000a00 */
[----:B---3--:R-:W-:-:S04]  /*8830*/  UISETP.NE.U32.AND UP0, UPT, UR4, URZ, UPT ;  /* 0x000000ff0400728c */ /* 0x008fc8000bf05070 */
[----:B------:R-:W-:-:S09]  /*8840*/  UISETP.NE.AND.EX UP0, UPT, UR5, URZ, UPT, UP0 ;  /* 0x000000ff0500728c */ /* 0x000fd2000bf05300 */
[----:B------:R-:W-:Y:S05]  /*8850*/  BRA.U UP0, `(.L_x_135) ;  /* 0x00000001000c7547 */ /* 0x000fea000b800000 */
[----:B------:R-:W-:-:S13]  /*8860*/  FSETP.NEU.AND P0, PT, R27, RZ, PT ;  /* 0x000000ff1b00720b */ /* 0x000fda0003f0d000 */
[----:B------:R-:W-:Y:S05]  /*8870*/  @!P0 EXIT ;  /* 0x000000000000894d */ /* 0x000fea0003800000 */
[----:B------:R-:W-:Y:S05]  /*8880*/  BRA `(.L_x_134) ;  /* 0x00000000002c7947 */ /* 0x000fea0003800000 */
.L_x_135:
[----:B------:R-:W-:Y:S01]  /*8890*/  ISETP.NE.AND P0, PT, R50, RZ, PT ;  /* 0x000000ff3200720c */ /* 0x000fe20003f05270 */
[----:B------:R-:W-:-:S12]  /*88a0*/  BSSY.RECONVERGENT B0, `(.L_x_134) ;  /* 0x0000009000007945 */ /* 0x000fd80003800200 */
[----:B------:R-:W-:Y:S05]  /*88b0*/  @P0 BRA `(.L_x_136) ;  /* 0x0000000000140947 */ /* 0x000fea0003800000 */
[----:B------:R-:W3:Y:S02]  /*88c0*/  LDCU.64 UR4, c[0x0][0x888] ;  /* 0x00011100ff0477ac */ /* 0x000ee40008000a00 */
[----:B---3--:R-:W-:-:S04]  /*88d0*/  ISETP.NE.U32.AND P0, PT, RZ, UR4, PT ;  /* 0x00000004ff007c0c */ /* 0x008fc8000bf05070 */
[----:B------:R-:W-:-:S13]  /*88e0*/  ISETP.NE.AND.EX P0, PT, RZ, UR5, PT, P0 ;  /* 0x00000005ff007c0c */ /* 0x000fda000bf05300 */
[----:B------:R-:W-:Y:S05]  /*88f0*/  @!P0 EXIT ;  /* 0x000000000000894d */ /* 0x000fea0003800000 */
[----:B------:R-:W-:Y:S05]  /*8900*/  BRA `(.L_x_137) ;  /* 0x0000000000087947 */ /* 0x000fea0003800000 */
.L_x_136:
[----:B------:R-:W-:-:S13]  /*8910*/  FSETP.NEU.AND P0, PT, R27, RZ, PT ;  /* 0x000000ff1b00720b */ /* 0x000fda0003f0d000 */
[----:B------:R-:W-:Y:S05]  /*8920*/  @!P0 EXIT ;  /* 0x000000000000894d */ /* 0x000fea0003800000 */
.L_x_137:
[----:B------:R-:W-:Y:S05]  /*8930*/  BSYNC.RECONVERGENT B0 ;  /* 0x0000000000007941 */ /* 0x000fea0003800200 */
.L_x_134:
[----:B------:R-:W-:Y:S01]  /*8940*/  ULEA UR4, UR46, UR44, 0x3 ;  /* 0x0000002c2e047291 */ /* 0x000fe2000f8e18ff */
[----:B------:R-:W-:-:S04]  /*8950*/  DEPBAR.LE SB0, 0x0 ;  /* 0x000080000000791a */ /* 0x000fc80000000000 */
[----:B------:R-:W-:-:S04]  /*8960*/  UIADD3 UR4, UPT, UPT, UR4, 0x60, URZ ;  /* 0x0000006004047890 */ /* 0x000fc8000fffe0ff */
[----:B------:R-:W-:-:S09]  /*8970*/  UPRMT UR4, UR47, 0x654, UR4 ;  /* 0x000006542f047896 */ /* 0x000fd20008000004 */
[----:B------:R-:W-:Y:S01]  /*8980*/  SYNCS.ARRIVE.TRANS64.RED.A1T0 RZ, [UR4], RZ ;  /* 0x000000ffffff79a7 */ /* 0x000fe20008100404 */
[----:B------:R-:W-:Y:S05]  /*8990*/  EXIT ;  /* 0x000000000000794d */ /* 0x000fea0003800000 */
.L_x_24:
[----:B---3--:R3:W4:Y:S02]  /*89a0*/  SYNCS.PHASECHK.TRANS64.TRYWAIT P0, [R0+URZ+0x100], R2 ;  /* 0x00010002000075a7 */ /* 0x00872400080011ff */
[----:B----4-:R-:W-:Y:S05]  /*89b0*/  @!P0 NANOSLEEP.SYNCS 0x989680 ;  /* 0x009896800000895d */ /* 0x010fea0003900000 */
[----:B------:R-:W4:Y:S02]  /*89c0*/  @!P0 SYNCS.PHASECHK.TRANS64 P0, [R0+URZ+0x100], R2 ;  /* 0x00010002000085a7 */ /* 0x000f2400080010ff */
[----:B----4-:R-:W-:Y:S05]  /*89d0*/  @!P0 BRA `(.L_x_24) ;  /* 0xfffffffc00f08947 */ /* 0x010fea000383ffff */
[----:B------:R-:W-:Y:S05]  /*89e0*/  BRA `(.L_x_138) ;  /* 0xffffff8c00bc7947 */ /* 0x000fea000383ffff */
.L_x_27:
[----:B--2---:R-:W-:-:S07]  /*89f0*/  MOV R0, UR33 ;  /* 0x0000002100007c02 */ /* 0x004fce0008000f00 */
.L_x_139:
[----:B--2---:R2:W3:Y:S02]  /*8a00*/  SYNCS.PHASECHK.TRANS64.TRYWAIT P0, [R0+URZ+0x20], R3 ;  /* 0x00002003000075a7 */ /* 0x0044e400080011ff */
[----:B---3--:R-:W-:Y:S05]  /*8a10*/  @!P0 NANOSLEEP.SYNCS 0x989680 ;  /* 0x009896800000895d */ /* 0x008fea0003900000 */
[----:B------:R-:W3:Y:S02]  /*8a20*/  @!P0 SYNCS.PHASECHK.TRANS64 P0, [R0+URZ+0x20], R3 ;  /* 0x00002003000085a7 */ /* 0x000ee400080010ff */
[----:B---3--:R-:W-:Y:S05]  /*8a30*/  @!P0 BRA `(.L_x_139) ;  /* 0xfffffffc00f08947 */ /* 0x008fea000383ffff */
[----:B------:R-:W-:Y:S05]  /*8a40*/  BRA `(.L_x_26) ;  /* 0xffffff9000047947 */ /* 0x000fea000383ffff */
.L_x_34:
[----:B-1----:R-:W-:-:S07]  /*8a50*/  MOV R0, UR33 ;  /* 0x0000002100007c02 */ /* 0x002fce0008000f00 */
.L_x_140:
[----:B-1----:R1:W2:Y:S02]  /*8a60*/  SYNCS.PHASECHK.TRANS64.TRYWAIT P0, [R0+URZ+0x20], R3 ;  /* 0x00002003000075a7 */ /* 0x0022a400080011ff */
[----:B--2---:R-:W-:Y:S05]  /*8a70*/  @!P0 NANOSLEEP.SYNCS 0x989680 ;  /* 0x009896800000895d */ /* 0x004fea0003900000 */
[----:B------:R-:W2:Y:S02]  /*8a80*/  @!P0 SYNCS.PHASECHK.TRANS64 P0, [R0+URZ+0x20], R3 ;  /* 0x00002003000085a7 */ /* 0x000ea400080010ff */
[----:B--2---:R-:W-:Y:S05]  /*8a90*/  @!P0 BRA `(.L_x_140) ;  /* 0xfffffffc00f08947 */ /* 0x004fea000383ffff */
[----:B------:R-:W-:Y:S05]  /*8aa0*/  BRA `(.L_x_33) ;  /* 0xffffff9000f87947 */ /* 0x000fea000383ffff */
.L_x_39:
[----:B-1----:R1:W2:Y:S02]  /*8ab0*/  SYNCS.PHASECHK.TRANS64.TRYWAIT P0, [R3+URZ+0x90], R0 ;  /* 0x00009000030075a7 */ /* 0x0022a400080011ff */
[----:B--2---:R-:W-:Y:S05]  /*8ac0*/  @!P0 NANOSLEEP.SYNCS 0x989680 ;  /* 0x009896800000895d */ /* 0x004fea0003900000 */
[----:B------:R-:W2:Y:S02]  /*8ad0*/  @!P0 SYNCS.PHASECHK.TRANS64 P0, [R3+URZ+0x90], R0 ;  /* 0x00009000030085a7 */ /* 0x000ea400080010ff */
[----:B--2---:R-:W-:Y:S05]  /*8ae0*/  @!P0 BRA `(.L_x_39) ;  /* 0xfffffffc00f08947 */ /* 0x004fea000383ffff */
[----:B------:R-:W-:Y:S05]  /*8af0*/  BRA `(.L_x_141) ;  /* 0xffffff9400cc7947 */ /* 0x000fea000383ffff */
.L_x_43:
[----:B------:R-:W-:-:S07]  /*8b00*/  MOV R0, UR4 ;  /* 0x0000000400007c02 */ /* 0x000fce0008000f00 */
.L_x_142:
[----:B-1----:R1:W2:Y:S02]  /*8b10*/  SYNCS.PHASECHK.TRANS64.TRYWAIT P0, [R0+URZ], R2 ;  /* 0x00000002000075a7 */ /* 0x0022a400080011ff */
[----:B--2---:R-:W-:Y:S05]  /*8b20*/  @!P0 NANOSLEEP.SYNCS 0x989680 ;  /* 0x009896800000895d */ /* 0x004fea0003900000 */
[----:B------:R-:W2:Y:S02]  /*8b30*/  @!P0 SYNCS.PHASECHK.TRANS64 P0, [R0+URZ], R2 ;  /* 0x00000002000085a7 */ /* 0x000ea400080010ff */
[----:B--2---:R-:W-:Y:S05]  /*8b40*/  @!P0 BRA `(.L_x_142) ;  /* 0xfffffffc00f08947 */ /* 0x004fea000383ffff */
[----:B------:R-:W-:Y:S05]  /*8b50*/  BRA `(.L_x_143) ;  /* 0xffffff9c00747947 */ /* 0x000fea000383ffff */
.L_x_44:
[----:B------:R-:W-:-:S07]  /*8b60*/  MOV R0, UR5 ;  /* 0x0000000500007c02 */ /* 0x000fce0008000f00 */
.L_x_144:
[----:B-1----:R1:W2:Y:S02]  /*8b70*/  SYNCS.PHASECHK.TRANS64.TRYWAIT P0, [R0+URZ], R3 ;  /* 0x00000003000075a7 */ /* 0x0022a400080011ff */
[----:B--2---:R-:W-:Y:S05]  /*8b80*/  @!P0 NANOSLEEP.SYNCS 0x989680 ;  /* 0x009896800000895d */ /* 0x004fea0003900000 */
[----:B------:R-:W2:Y:S02]  /*8b90*/  @!P0 SYNCS.PHASECHK.TRANS64 P0, [R0+URZ], R3 ;  /* 0x00000003000085a7 */ /* 0x000ea400080010ff */
[----:B--2---:R-:W-:Y:S05]  /*8ba0*/  @!P0 BRA `(.L_x_144) ;  /* 0xfffffffc00f08947 */ /* 0x004fea000383ffff */
[----:B------:R-:W-:Y:S05]  /*8bb0*/  BRA `(.L_x_145) ;  /* 0xffffff9c00807947 */ /* 0x000fea000383ffff */
.L_x_45:
[----:B------:R-:W-:-:S07]  /*8bc0*/  MOV R0, UR5 ;  /* 0x0000000500007c02 */ /* 0x000fce0008000f00 */
.L_x_146:
[----:B-1----:R1:W2:Y:S02]  /*8bd0*/  SYNCS.PHASECHK.TRANS64.TRYWAIT P0, [R0+URZ], R3 ;  /* 0x00000003000075a7 */ /* 0x0022a400080011ff */
[----:B--2---:R-:W-:Y:S05]  /*8be0*/  @!P0 NANOSLEEP.SYNCS 0x989680 ;  /* 0x009896800000895d */ /* 0x004fea0003900000 */
[----:B------:R-:W2:Y:S02]  /*8bf0*/  @!P0 SYNCS.PHASECHK.TRANS64 P0, [R0+URZ], R3 ;  /* 0x00000003000085a7 */ /* 0x000ea400080010ff */
[----:B--2---:R-:W-:Y:S05]  /*8c00*/  @!P0 BRA `(.L_x_146) ;  /* 0xfffffffc00f08947 */ /* 0x004fea000383ffff */
[----:B------:R-:W-:Y:S05]  /*8c10*/  BRA `(.L_x_147) ;  /* 0xffffff9c008c7947 */ /* 0x000fea000383ffff */
.L_x_48:
[----:B--2---:R2:W3:Y:S02]  /*8c20*/  SYNCS.PHASECHK.TRANS64.TRYWAIT P0, [R2+URZ+0xf0], R4 ;  /* 0x0000f004020075a7 */ /* 0x0044e400080011ff */
[----:B---3--:R-:W-:Y:S05]  /*8c30*/  @!P0 NANOSLEEP.SYNCS 0x989680 ;  /* 0x009896800000895d */ /* 0x008fea0003900000 */
[----:B------:R-:W3:Y:S02]  /*8c40*/  @!P0 SYNCS.PHASECHK.TRANS64 P0, [R2+URZ+0xf0], R4 ;  /* 0x0000f004020085a7 */ /* 0x000ee400080010ff */
[----:B---3--:R-:W-:Y:S05]  /*8c50*/  @!P0 BRA `(.L_x_48) ;  /* 0xfffffffc00f08947 */ /* 0x008fea000383ffff */
[----:B------:R-:W-:Y:S05]  /*8c60*/  BRA `(.L_x_148) ;  /* 0xffffff9c00e87947 */ /* 0x000fea000383ffff */
.L_x_49:
[----:B------:R-:W-:-:S07]  /*8c70*/  MOV R2, UR4 ;  /* 0x0000000400027c02 */ /* 0x000fce0008000f00 */
.L_x_149:
[----:B--2---:R2:W3:Y:S02]  /*8c80*/  SYNCS.PHASECHK.TRANS64.TRYWAIT P0, [R2+URZ+0xa0], R5 ;  /* 0x0000a005020075a7 */ /* 0x0044e400080011ff */
[----:B---3--:R-:W-:Y:S05]  /*8c90*/  @!P0 NANOSLEEP.SYNCS 0x989680 ;  /* 0x009896800000895d */ /* 0x008fea0003900000 */
[----:B------:R-:W3:Y:S02]  /*8ca0*/  @!P0 SYNCS.PHASECHK.TRANS64 P0, [R2+URZ+0xa0], R5 ;  /* 0x0000a005020085a7 */ /* 0x000ee400080010ff */
[----:B---3--:R-:W-:Y:S05]  /*8cb0*/  @!P0 BRA `(.L_x_149) ;  /* 0xfffffffc00f08947 */ /* 0x008fea000383ffff */
[----:B------:R-:W-:Y:S05]  /*8cc0*/  BRA `(.L_x_150) ;  /* 0xffffff9c00f87947 */ /* 0x000fea000383ffff */
.L_x_50:
[----:B--2---:R2:W3:Y:S02]  /*8cd0*/  SYNCS.PHASECHK.TRANS64.TRYWAIT P1, [R2+URZ+0x90], R4 ;  /* 0x00009004020075a7 */ /* 0x0044e400080211ff */
[----:B---3--:R-:W-:Y:S05]  /*8ce0*/  @!P1 NANOSLEEP.SYNCS 0x989680 ;  /* 0x009896800000995d */ /* 0x008fea0003900000 */
[----:B------:R-:W3:Y:S02]  /*8cf0*/  @!P1 SYNCS.PHASECHK.TRANS64 P1, [R2+URZ+0x90], R4 ;  /* 0x00009004020095a7 */ /* 0x000ee400080210ff */
[----:B---3--:R-:W-:Y:S05]  /*8d00*/  @!P1 BRA `(.L_x_50) ;  /* 0xfffffffc00f09947 */ /* 0x008fea000383ffff */
[----:B------:R-:W-:Y:S05]  /*8d10*/  BRA `(.L_x_151) ;  /* 0xffffffa000287947 */ /* 0x000fea000383ffff */
.L_x_53:
[----:B------:R-:W-:-:S07]  /*8d20*/  MOV R0, UR4 ;  /* 0x0000000400007c02 */ /* 0x000fce0008000f00 */
.L_x_152:
[----:B--2---:R2:W3:Y:S02]  /*8d30*/  SYNCS.PHASECHK.TRANS64.TRYWAIT P0, [R0+URZ+0xa0], R2 ;  /* 0x0000a002000075a7 */ /* 0x0044e400080011ff */
[----:B---3--:R-:W-:Y:S05]  /*8d40*/  @!P0 NANOSLEEP.SYNCS 0x989680 ;  /* 0x009896800000895d */ /* 0x008fea0003900000 */
[----:B------:R-:W3:Y:S02]  /*8d50*/  @!P0 SYNCS.PHASECHK.TRANS64 P0, [R0+URZ+0xa0], R2 ;  /* 0x0000a002000085a7 */ /* 0x000ee400080010ff */
[----:B---3--:R-:W-:Y:S05]  /*8d60*/  @!P0 BRA `(.L_x_152) ;  /* 0xfffffffc00f08947 */ /* 0x008fea000383ffff */
[----:B------:R-:W-:Y:S05]  /*8d70*/  BRA `(.L_x_52) ;  /* 0xffffffa0007c7947 */ /* 0x000fea000383ffff */
.L_x_60:
[----:B-1----:R1:W2:Y:S02]  /*8d80*/  SYNCS.PHASECHK.TRANS64.TRYWAIT P1, [R0+URZ+0x90], R2 ;  /* 0x00009002000075a7 */ /* 0x0022a400080211ff */
[----:B--2---:R-:W-:Y:S05]  /*8d90*/  @!P1 NANOSLEEP.SYNCS 0x989680 ;  /* 0x009896800000995d */ /* 0x004fea0003900000 */
[----:B------:R-:W2:Y:S02]  /*8da0*/  @!P1 SYNCS.PHASECHK.TRANS64 P1, [R0+URZ+0x90], R2 ;  /* 0x00009002000095a7 */ /* 0x000ea400080210ff */
[----:B--2---:R-:W-:Y:S05]  /*8db0*/  @!P1 BRA `(.L_x_60) ;  /* 0xfffffffc00f09947 */ /* 0x004fea000383ffff */
[----:B------:R-:W-:Y:S05]  /*8dc0*/  BRA `(.L_x_153) ;  /* 0xffffffa800107947 */ /* 0x000fea000383ffff */
.L_x_61:
[----:B------:R-:W-:-:S07]  /*8dd0*/  MOV R2, UR46 ;  /* 0x0000002e00027c02 */ /* 0x000fce0008000f00 */
.L_x_154:
[----:B-1----:R1:W2:Y:S02]  /*8de0*/  SYNCS.PHASECHK.TRANS64.TRYWAIT P0, [R2+URZ+0xd0], R0 ;  /* 0x0000d000020075a7 */ /* 0x0022a400080011ff */
[----:B--2---:R-:W-:Y:S05]  /*8df0*/  @!P0 NANOSLEEP.SYNCS 0x989680 ;  /* 0x009896800000895d */ /* 0x004fea0003900000 */
[----:B------:R-:W2:Y:S02]  /*8e00*/  @!P0 SYNCS.PHASECHK.TRANS64 P0, [R2+URZ+0xd0], R0 ;  /* 0x0000d000020085a7 */ /* 0x000ea400080010ff */
[----:B--2---:R-:W-:Y:S05]  /*8e10*/  @!P0 BRA `(.L_x_154) ;  /* 0xfffffffc00f08947 */ /* 0x004fea000383ffff */
[----:B------:R-:W-:Y:S05]  /*8e20*/  BRA `(.L_x_155) ;  /* 0xffffffa800607947 */ /* 0x000fea000383ffff */
.L_x_64:
[----:B------:R-:W-:Y:S07]  /*8e30*/  MOV R0, UR7 ;  /* 0x0000000700007c02 */ /* 0x000fee0008000f00 */
.L_x_156:
[----:B-1----:R1:W2:Y:S02]  /*8e40*/  SYNCS.PHASECHK.TRANS64.TRYWAIT P0, [R0+URZ], R2 ;  /* 0x00000002000075a7 */ /* 0x0022a400080011ff */
[----:B--2---:R-:W-:Y:S05]  /*8e50*/  @!P0 NANOSLEEP.SYNCS 0x989680 ;  /* 0x009896800000895d */ /* 0x004fea0003900000 */
[----:B------:R-:W2:Y:S02]  /*8e60*/  @!P0 SYNCS.PHASECHK.TRANS64 P0, [R0+URZ], R2 ;  /* 0x00000002000085a7 */ /* 0x000ea400080010ff */
[----:B--2---:R-:W-:Y:S05]  /*8e70*/  @!P0 BRA `(.L_x_156) ;  /* 0xfffffffc00f08947 */ /* 0x004fea000383ffff */
[----:B------:R-:W-:Y:S05]  /*8e80*/  BRA `(.L_x_63) ;  /* 0xffffffa8007c7947 */ /* 0x000fea000383ffff */
.L_x_67:
[----:B------:R-:W-:-:S07]  /*8e90*/  MOV R0, UR4 ;  /* 0x0000000400007c02 */ /* 0x000fce0008000f00 */
.L_x_157:
[----:B--2---:R2:W4:Y:S02]  /*8ea0*/  SYNCS.PHASECHK.TRANS64.TRYWAIT P0, [R0+URZ], R2 ;  /* 0x00000002000075a7 */ /* 0x00452400080011ff */
[----:B----4-:R-:W-:Y:S05]  /*8eb0*/  @!P0 NANOSLEEP.SYNCS 0x989680 ;  /* 0x009896800000895d */ /* 0x010fea0003900000 */
[----:B------:R-:W4:Y:S02]  /*8ec0*/  @!P0 SYNCS.PHASECHK.TRANS64 P0, [R0+URZ], R2 ;  /* 0x00000002000085a7 */ /* 0x000f2400080010ff */
[----:B----4-:R-:W-:Y:S05]  /*8ed0*/  @!P0 BRA `(.L_x_157) ;  /* 0xfffffffc00f08947 */ /* 0x010fea000383ffff */
[----:B------:R-:W-:Y:S05]  /*8ee0*/  BRA `(.L_x_158) ;  /* 0xffffffac00a87947 */ /* 0x000fea000383ffff */
.L_x_68:
[----:B------:R-:W-:-:S07]  /*8ef0*/  MOV R0, UR5 ;  /* 0x0000000500007c02 */ /* 0x000fce0008000f00 */
.L_x_159:
[----:B-1----:R1:W2:Y:S02]  /*8f00*/  SYNCS.PHASECHK.TRANS64.TRYWAIT P0, [R0+URZ], R3 ;  /* 0x00000003000075a7 */ /* 0x0022a400080011ff */
[----:B--2---:R-:W-:Y:S05]  /*8f10*/  @!P0 NANOSLEEP.SYNCS 0x989680 ;  /* 0x009896800000895d */ /* 0x004fea0003900000 */
[----:B------:R-:W2:Y:S02]  /*8f20*/  @!P0 SYNCS.PHASECHK.TRANS64 P0, [R0+URZ], R3 ;  /* 0x00000003000085a7 */ /* 0x000ea400080010ff */
[----:B--2---:R-:W-:Y:S05]  /*8f30*/  @!P0 BRA `(.L_x_159) ;  /* 0xfffffffc00f08947 */ /* 0x004fea000383ffff */
[----:B------:R-:W-:Y:S05]  /*8f40*/  BRA `(.L_x_160) ;  /* 0xffffffac00b47947 */ /* 0x000fea000383ffff */
.L_x_69:
[----:B------:R-:W-:-:S07]  /*8f50*/  MOV R0, UR5 ;  /* 0x0000000500007c02 */ /* 0x000fce0008000f00 */
.L_x_161:
[----:B-1----:R1:W2:Y:S02]  /*8f60*/  SYNCS.PHASECHK.TRANS64.TRYWAIT P0, [R0+URZ], R3 ;  /* 0x00000003000075a7 */ /* 0x0022a400080011ff */
[----:B--2---:R-:W-:Y:S05]  /*8f70*/  @!P0 NANOSLEEP.SYNCS 0x989680 ;  /* 0x009896800000895d */ /* 0x004fea0003900000 */
[----:B------:R-:W2:Y:S02]  /*8f80*/  @!P0 SYNCS.PHASECHK.TRANS64 P0, [R0+URZ], R3 ;  /* 0x00000003000085a7 */ /* 0x000ea400080010ff */
[----:B--2---:R-:W-:Y:S05]  /*8f90*/  @!P0 BRA `(.L_x_161) ;  /* 0xfffffffc00f08947 */ /* 0x004fea000383ffff */
[----:B------:R-:W-:Y:S05]  /*8fa0*/  BRA `(.L_x_162) ;  /* 0xffffffac00c07947 */ /* 0x000fea000383ffff */
.L_x_70:
[----:B-1----:R-:W-:-:S07]  /*8fb0*/  MOV R0, UR4 ;  /* 0x0000000400007c02 */ /* 0x002fce0008000f00 */
.L_x_163:
[----:B-1----:R1:W2:Y:S02]  /*8fc0*/  SYNCS.PHASECHK.TRANS64.TRYWAIT P0, [R0+URZ], R2 ;  /* 0x00000002000075a7 */ /* 0x0022a400080011ff */
[----:B--2---:R-:W-:Y:S05]  /*8fd0*/  @!P0 NANOSLEEP.SYNCS 0x989680 ;  /* 0x009896800000895d */ /* 0x004fea0003900000 */
[----:B------:R-:W2:Y:S02]  /*8fe0*/  @!P0 SYNCS.PHASECHK.TRANS64 P0, [R0+URZ], R2 ;  /* 0x00000002000085a7 */ /* 0x000ea400080010ff */
[----:B--2---:R-:W-:Y:S05]  /*8ff0*/  @!P0 BRA `(.L_x_163) ;  /* 0xfffffffc00f08947 */ /* 0x004fea000383ffff */
[----:B------:R-:W-:Y:S05]  /*9000*/  BRA `(.L_x_164) ;  /* 0xffffffac00cc7947 */ /* 0x000fea000383ffff */
.L_x_75:
[----:B--2---:R2:W3:Y:S02]  /*9010*/  SYNCS.PHASECHK.TRANS64.TRYWAIT P0, [R8+URZ+0x90], R0 ;  /* 0x00009000080075a7 */ /* 0x0044e400080011ff */
[----:B---3--:R-:W-:Y:S05]  /*9020*/  @!P0 NANOSLEEP.SYNCS 0x989680 ;  /* 0x009896800000895d */ /* 0x008fea0003900000 */
[----:B------:R-:W3:Y:S02]  /*9030*/  @!P0 SYNCS.PHASECHK.TRANS64 P0, [R8+URZ+0x90], R0 ;  /* 0x00009000080085a7 */ /* 0x000ee400080010ff */
[----:B---3--:R-:W-:Y:S05]  /*9040*/  @!P0 BRA `(.L_x_75) ;  /* 0xfffffffc00f08947 */ /* 0x008fea000383ffff */
[----:B------:R-:W-:Y:S05]  /*9050*/  BRA `(.L_x_165) ;  /* 0xffffffb400007947 */ /* 0x000fea000383ffff */
.L_x_78:
[----:B--2---:R-:W-:Y:S07]  /*9060*/  MOV R0, UR21 ;  /* 0x0000001500007c02 */ /* 0x004fee0008000f00 */
.L_x_166:
[----:B--2---:R2:W3:Y:S02]  /*9070*/  SYNCS.PHASECHK.TRANS64.TRYWAIT P1, [R0+URZ+0x88], R2 ;  /* 0x00008802000075a7 */ /* 0x0044e400080211ff */
[----:B---3--:R-:W-:Y:S05]  /*9080*/  @!P1 NANOSLEEP.SYNCS 0x989680 ;  /* 0x009896800000995d */ /* 0x008fea0003900000 */
[----:B------:R-:W3:Y:S02]  /*9090*/  @!P1 SYNCS.PHASECHK.TRANS64 P1, [R0+URZ+0x88], R2 ;  /* 0x00008802000095a7 */ /* 0x000ee400080210ff */
[----:B---3--:R-:W-:Y:S05]  /*90a0*/  @!P1 BRA `(.L_x_166) ;  /* 0xfffffffc00f09947 */ /* 0x008fea000383ffff */
[----:B------:R-:W-:Y:S05]  /*90b0*/  BRA `(.L_x_77) ;  /* 0xffffffb8007c7947 */ /* 0x000fea000383ffff */
.L_x_81:
[----:B--2---:R-:W-:Y:S07]  /*90c0*/  MOV R0, UR21 ;  /* 0x0000001500007c02 */ /* 0x004fee0008000f00 */
.L_x_167:
[----:B--2---:R2:W3:Y:S02]  /*90d0*/  SYNCS.PHASECHK.TRANS64.TRYWAIT P0, [R0+URZ+0x60], R4 ;  /* 0x00006004000075a7 */ /* 0x0044e400080011ff */
[----:B---3--:R-:W-:Y:S05]  /*90e0*/  @!P0 NANOSLEEP.SYNCS 0x989680 ;  /* 0x009896800000895d */ /* 0x008fea0003900000 */
[----:B------:R-:W3:Y:S02]  /*90f0*/  @!P0 SYNCS.PHASECHK.TRANS64 P0, [R0+URZ+0x60], R4 ;  /* 0x00006004000085a7 */ /* 0x000ee400080010ff */
[----:B---3--:R-:W-:Y:S05]  /*9100*/  @!P0 BRA `(.L_x_167) ;  /* 0xfffffffc00f08947 */ /* 0x008fea000383ffff */
[----:B------:R-:W-:Y:S05]  /*9110*/  BRA `(.L_x_168) ;  /* 0xffffffb800d47947 */ /* 0x000fea000383ffff */
.L_x_82:
[----:B------:R-:W-:Y:S07]  /*9120*/  MOV R0, UR21 ;  /* 0x0000001500007c02 */ /* 0x000fee0008000f00 */
.L_x_169:
[----:B--2---:R2:W3:Y:S02]  /*9130*/  SYNCS.PHASECHK.TRANS64.TRYWAIT P0, [R0+URZ+0x68], R4 ;  /* 0x00006804000075a7 */ /* 0x0044e400080011ff */
[----:B---3--:R-:W-:Y:S05]  /*9140*/  @!P0 NANOSLEEP.SYNCS 0x989680 ;  /* 0x009896800000895d */ /* 0x008fea0003900000 */
[----:B------:R-:W3:Y:S02]  /*9150*/  @!P0 SYNCS.PHASECHK.TRANS64 P0, [R0+URZ+0x68], R4 ;  /* 0x00006804000085a7 */ /* 0x000ee400080010ff */
[----:B---3--:R-:W-:Y:S05]  /*9160*/  @!P0 BRA `(.L_x_169) ;  /* 0xfffffffc00f08947 */ /* 0x008fea000383ffff */
[----:B------:R-:W-:Y:S05]  /*9170*/  BRA `(.L_x_170) ;  /* 0xffffffbc00107947 */ /* 0x000fea000383ffff */
.L_x_83:
[----:B------:R-:W-:Y:S07]  /*9180*/  MOV R0, UR21 ;  /* 0x0000001500007c02 */ /* 0x000fee0008000f00 */
.L_x_171:
[----:B--2---:R2:W3:Y:S02]  /*9190*/  SYNCS.PHASECHK.TRANS64.TRYWAIT P0, [R0+URZ+0x70], R4 ;  /* 0x00007004000075a7 */ /* 0x0044e400080011ff */
[----:B---3--:R-:W-:Y:S05]  /*91a0*/  @!P0 NANOSLEEP.SYNCS 0x989680 ;  /* 0x009896800000895d */ /* 0x008fea0003900000 */
[----:B------:R-:W3:Y:S02]  /*91b0*/  @!P0 SYNCS.PHASECHK.TRANS64 P0, [R0+URZ+0x70], R4 ;  /* 0x00007004000085a7 */ /* 0x000ee400080010ff */
[----:B---3--:R-:W-:Y:S05]  /*91c0*/  @!P0 BRA `(.L_x_171) ;  /* 0xfffffffc00f08947 */ /* 0x008fea000383ffff */
[----:B------:R-:W-:Y:S05]  /*91d0*/  BRA `(.L_x_172) ;  /* 0xffffffbc00587947 */ /* 0x000fea000383ffff */
.L_x_84:
[----:B------:R-:W-:Y:S07]  /*91e0*/  MOV R0, UR21 ;  /* 0x0000001500007c02 */ /* 0x000fee0008000f00 */
.L_x_173:
[----:B--2---:R2:W3:Y:S02]  /*91f0*/  SYNCS.PHASECHK.TRANS64.TRYWAIT P0, [R0+URZ+0x78], R4 ;  /* 0x00007804000075a7 */ /* 0x0044e400080011ff */
[----:B---3--:R-:W-:Y:S05]  /*9200*/  @!P0 NANOSLEEP.SYNCS 0x989680 ;  /* 0x009896800000895d */ /* 0x008fea0003900000 */
[----:B------:R-:W3:Y:S02]  /*9210*/  @!P0 SYNCS.PHASECHK.TRANS64 P0, [R0+URZ+0x78], R4 ;  /* 0x00007804000085a7 */ /* 0x000ee400080010ff */
[----:B---3--:R-:W-:Y:S05]  /*9220*/  @!P0 BRA `(.L_x_173) ;  /* 0xfffffffc00f08947 */ /* 0x008fea000383ffff */
[----:B------:R-:W-:Y:S05]  /*9230*/  BRA `(.L_x_174) ;  /* 0xffffffbc00a47947 */ /* 0x000fea000383ffff */
.L_x_86:
[----:B------:R-:W-:-:S07]  /*9240*/  MOV R0, UR21 ;  /* 0x0000001500007c02 */ /* 0x000fce0008000f00 */
.L_x_175:
[----:B---3--:R3:W4:Y:S02]  /*9250*/  SYNCS.PHASECHK.TRANS64.TRYWAIT P0, [R0+URZ+0x60], R2 ;  /* 0x00006002000075a7 */ /* 0x00872400080011ff */
[----:B----4-:R-:W-:Y:S05]  /*9260*/  @!P0 NANOSLEEP.SYNCS 0x989680 ;  /* 0x009896800000895d */ /* 0x010fea0003900000 */
[----:B------:R-:W4:Y:S02]  /*9270*/  @!P0 SYNCS.PHASECHK.TRANS64 P0, [R0+URZ+0x60], R2 ;  /* 0x00006002000085a7 */ /* 0x000f2400080010ff */
[----:B----4-:R-:W-:Y:S05]  /*9280*/  @!P0 BRA `(.L_x_175) ;  /* 0xfffffffc00f08947 */ /* 0x010fea000383ffff */
[----:B------:R-:W-:Y:S05]  /*9290*/  BRA `(.L_x_176) ;  /* 0xffffffc000187947 */ /* 0x000fea000383ffff */
.L_x_87:
[----:B---3--:R-:W-:-:S07]  /*92a0*/  MOV R0, UR21 ;  /* 0x0000001500007c02 */ /* 0x008fce0008000f00 */
.L_x_177:
[----:B---3--:R3:W4:Y:S02]  /*92b0*/  SYNCS.PHASECHK.TRANS64.TRYWAIT P0, [R0+URZ+0x68], R2 ;  /* 0x00006802000075a7 */ /* 0x00872400080011ff */
[----:B----4-:R-:W-:Y:S05]  /*92c0*/  @!P0 NANOSLEEP.SYNCS 0x989680 ;  /* 0x009896800000895d */ /* 0x010fea0003900000 */
[----:B------:R-:W4:Y:S02]  /*92d0*/  @!P0 SYNCS.PHASECHK.TRANS64 P0, [R0+URZ+0x68], R2 ;  /* 0x00006802000085a7 */ /* 0x000f2400080010ff */
[----:B----4-:R-:W-:Y:S05]  /*92e0*/  @!P0 BRA `(.L_x_177) ;  /* 0xfffffffc00f08947 */ /* 0x010fea000383ffff */
[----:B------:R-:W-:Y:S05]  /*92f0*/  BRA `(.L_x_178) ;  /* 0xffffffc000087947 */ /* 0x000fea000383ffff */
.L_x_88:
[----:B---3--:R-:W-:-:S07]  /*9300*/  MOV R0, UR21 ;  /* 0x0000001500007c02 */ /* 0x008fce0008000f00 */
.L_x_179:
[----:B---3--:R3:W4:Y:S02]  /*9310*/  SYNCS.PHASECHK.TRANS64.TRYWAIT P0, [R0+URZ+0x70], R2 ;  /* 0x00007002000075a7 */ /* 0x00872400080011ff */
[----:B----4-:R-:W-:Y:S05]  /*9320*/  @!P0 NANOSLEEP.SYNCS 0x989680 ;  /* 0x009896800000895d */ /* 0x010fea0003900000 */
[----:B------:R-:W4:Y:S02]  /*9330*/  @!P0 SYNCS.PHASECHK.TRANS64 P0, [R0+URZ+0x70], R2 ;  /* 0x00007002000085a7 */ /* 0x000f2400080010ff */
[----:B----4-:R-:W-:Y:S05]  /*9340*/  @!P0 BRA `(.L_x_179) ;  /* 0xfffffffc00f08947 */ /* 0x010fea000383ffff */
[----:B------:R-:W-:Y:S05]  /*9350*/  BRA `(.L_x_180) ;  /* 0xffffffbc00f87947 */ /* 0x000fea000383ffff */
.L_x_90:
[----:B-1----:R1:W2:Y:S02]  /*9360*/  SYNCS.PHASECHK.TRANS64.TRYWAIT P0, [R3+URZ+0x90], R0 ;  /* 0x00009000030075a7 */ /* 0x0022a400080011ff */
[----:B--2---:R-:W-:Y:S05]  /*9370*/  @!P0 NANOSLEEP.SYNCS 0x989680 ;  /* 0x009896800000895d */ /* 0x004fea0003900000 */
[----:B------:R-:W2:Y:S02]  /*9380*/  @!P0 SYNCS.PHASECHK.TRANS64 P0, [R3+URZ+0x90], R0 ;  /* 0x00009000030085a7 */ /* 0x000ea400080010ff */
[----:B--2---:R-:W-:Y:S05]  /*9390*/  @!P0 BRA `(.L_x_90) ;  /* 0xfffffffc00f08947 */ /* 0x004fea000383ffff */
[----:B------:R-:W-:Y:S05]  /*93a0*/  BRA `(.L_x_181) ;  /* 0xffffffc000c87947 */ /* 0x000fea000383ffff */
.L_x_101:
[----:B-1----:R-:W-:Y:S04]  /*93b0*/  MOV R0, UR44 ;  /* 0x0000002c00007c02 */ /* 0x002fe80008000f00 */
[----:B------:R1:W2:Y:S03]  /*93c0*/  SYNCS.PHASECHK.TRANS64.TRYWAIT P1, [R0+URZ+0x40], R3 ;  /* 0x00004003000075a7 */ /* 0x0002a600080211ff */
[----:B--2---:R-:W-:Y:S05]  /*93d0*/  @!P1 NANOSLEEP.SYNCS 0x989680 ;  /* 0x009896800000995d */ /* 0x004fea0003900000 */
[----:B------:R-:W2:Y:S02]  /*93e0*/  @!P1 SYNCS.PHASECHK.TRANS64 P1, [R0+URZ+0x40], R3 ;  /* 0x00004003000095a7 */ /* 0x000ea400080210ff */
[----:B--2---:R-:W-:Y:S05]  /*93f0*/  @!P1 BRA `(.L_x_101) ;  /* 0xfffffffc00ec9947 */ /* 0x004fea000383ffff */
[----:B------:R-:W-:Y:S05]  /*9400*/  BRA `(.L_x_100) ;  /* 0xffffffd000387947 */ /* 0x000fea000383ffff */
.L_x_103:
[----:B-1----:R1:W3:Y:S02]  /*9410*/  SYNCS.PHASECHK.TRANS64.TRYWAIT P0, [R26+URZ+0xb0], R2 ;  /* 0x0000b0021a0075a7 */ /* 0x0022e400080011ff */
[----:B---3--:R-:W-:Y:S05]  /*9420*/  @!P0 NANOSLEEP.SYNCS 0x989680 ;  /* 0x009896800000895d */ /* 0x008fea0003900000 */
[----:B------:R-:W3:Y:S02]  /*9430*/  @!P0 SYNCS.PHASECHK.TRANS64 P0, [R26+URZ+0xb0], R2 ;  /* 0x0000b0021a0085a7 */ /* 0x000ee400080010ff */
[----:B---3--:R-:W-:Y:S05]  /*9440*/  @!P0 BRA `(.L_x_103) ;  /* 0xfffffffc00f08947 */ /* 0x008fea000383ffff */
[----:B------:R-:W-:Y:S05]  /*9450*/  BRA `(.L_x_102) ;  /* 0xffffffd0005c7947 */ /* 0x000fea000383ffff */
.L_x_112:
[----:B---3--:R3:W4:Y:S02]  /*9460*/  SYNCS.PHASECHK.TRANS64.TRYWAIT P0, [R2+URZ+0x40], R0 ;  /* 0x00004000020075a7 */ /* 0x00872400080011ff */
[----:B----4-:R-:W-:Y:S05]  /*9470*/  @!P0 NANOSLEEP.SYNCS 0x989680 ;  /* 0x009896800000895d */ /* 0x010fea0003900000 */
[----:B------:R-:W4:Y:S02]  /*9480*/  @!P0 SYNCS.PHASECHK.TRANS64 P0, [R2+URZ+0x40], R0 ;  /* 0x00004000020085a7 */ /* 0x000f2400080010ff */
[----:B----4-:R-:W-:Y:S05]  /*9490*/  @!P0 BRA `(.L_x_112) ;  /* 0xfffffffc00f08947 */ /* 0x010fea000383ffff */
[----:B------:R-:W-:Y:S05]  /*94a0*/  BRA `(.L_x_111) ;  /* 0xffffffd800487947 */ /* 0x000fea000383ffff */
.L_x_120:
[----:B---3--:R3:W4:Y:S02]  /*94b0*/  SYNCS.PHASECHK.TRANS64.TRYWAIT P0, [R2+URZ+0x40], R4 ;  /* 0x00004004020075a7 */ /* 0x00872400080011ff */
[----:B----4-:R-:W-:Y:S05]  /*94c0*/  @!P0 NANOSLEEP.SYNCS 0x989680 ;  /* 0x009896800000895d */ /* 0x010fea0003900000 */
[----:B------:R-:W4:Y:S02]  /*94d0*/  @!P0 SYNCS.PHASECHK.TRANS64 P0, [R2+URZ+0x40], R4 ;  /* 0x00004004020085a7 */ /* 0x000f2400080010ff */
[----:B----4-:R-:W-:Y:S05]  /*94e0*/  @!P0 BRA `(.L_x_120) ;  /* 0xfffffffc00f08947 */ /* 0x010fea000383ffff */
[----:B------:R-:W-:Y:S05]  /*94f0*/  BRA `(.L_x_119) ;  /* 0xffffffe000587947 */ /* 0x000fea000383ffff */
.L_x_128:
[----:B---3--:R3:W4:Y:S02]  /*9500*/  SYNCS.PHASECHK.TRANS64.TRYWAIT P0, [R3+URZ+0x40], R0 ;  /* 0x00004000030075a7 */ /* 0x00872400080011ff */
[----:B----4-:R-:W-:Y:S05]  /*9510*/  @!P0 NANOSLEEP.SYNCS 0x989680 ;  /* 0x009896800000895d */ /* 0x010fea0003900000 */
[----:B------:R-:W4:Y:S02]  /*9520*/  @!P0 SYNCS.PHASECHK.TRANS64 P0, [R3+URZ+0x40], R0 ;  /* 0x00004000030085a7 */ /* 0x000f2400080010ff */
[----:B----4-:R-:W-:Y:S05]  /*9530*/  @!P0 BRA `(.L_x_128) ;  /* 0xfffffffc00f08947 */ /* 0x010fea000383ffff */
[----:B------:R-:W-:Y:S05]  /*9540*/  BRA `(.L_x_127) ;  /* 0xffffffe800687947 */ /* 0x000fea000383ffff */
        .weak           $__internal_0_$__cuda_sm10x_tcgen05_guardrail_trap_col_being_dealloced_not_returned_by_alloc
        .type           $__internal_0_$__cuda_sm10x_tcgen05_guardrail_trap_col_being_dealloced_not_returned_by_alloc,@function
        .size           $__internal_0_$__cuda_sm10x_tcgen05_guardrail_trap_col_being_dealloced_not_returned_by_alloc,($__internal_1_$__cuda_sm10x_tcgen05_guardrail_trap_phase_invalid_during_alloc - $__internal_0_$__cuda_sm10x_tcgen05_guardrail_trap_col_being_dealloced_not_returned_by_alloc)
$__internal_0_$__cuda_sm10x_tcgen05_guardrail_trap_col_being_dealloced_not_returned_by_alloc:
[----:B------:R-:W-:Y:S05]  /*9550*/  BPT.TRAP 0x1 ;  /* 0x000000040000795c */ /* 0x000fea0000300000 */
[----:B------:R-:W-:-:S04]  /*9560*/  HFMA2 R3, -RZ, RZ, 0, 0 ;  /* 0x00000000ff037431 */ /* 0x000fc800000001ff */
[----:B------:R-:W-:Y:S05]  /*9570*/  RET.REL.NODEC R2 `(_ZN7cutlass13device_kernelINS_4gemm6kernel13GemmUniversalIN4cute5tupleIJiiiiEEENS1_10collective13CollectiveMmaINS1_35MainloopSm100TmaUmmaWarpSpecializedILi4ELi2ELi4ENS5_IJNS4_1CILi4EEENSA_ILi1EEESC_EEEEENS5_IJNSA_ILi64EEENSA_ILi128EEESG_EEENS_6half_tENS5_IJlSC_lEEESI_SJ_NS4_8TiledMMAINS4_8MMA_AtomIJNS4_20SM100_MMA_F16BF16_SSISI_SI_fLi64ELi128ELNS4_4UMMA5MajorE0ELSO_0ELNSN_7ScaleInE0ELSP_0EEEEEENS4_6LayoutINS5_IJSC_SC_SC_EEENS5_IJNSA_ILi0EEESU_SU_EEEEENS5_IJNS4_10UnderscoreESX_SX_EEEEENS4_13SM90_TMA_LOADENS4_14ComposedLayoutINS4_7SwizzleILi3ELi4ELi3EEENS4_18smem_ptr_flag_bitsILi16EEENSS_INS5_IJNSA_ILi8EEESF_EEENS5_IJSF_SC_EEEEEEEvNS4_8identityENS4_23SM90_TMA_LOAD_MULTICASTES1A_vS1B_EENS_8epilogue10collective18CollectiveEpilogueINS1E_23Sm100TmaWarpSpecializedILi4ELi2ELi16ELb1ELb0EEEJSH_NS5_IJNSS_ISF_SC_EENSS_INSA_ILi32EEESC_EEEEESI_SJ_SI_SJ_NS1E_6fusion15FusionCallbacksIS1I_NS1N_17LinearCombinationISI_fSI_fLNS_15FloatRoundStyleE2EEESH_S1M_JEEENS4_5SM1004TMEM4LOAD26SM100_TMEM_LOAD_16dp256b4xES10_NS11_INS12_ILi2ELi4ELi3EEES15_NSS_INS5_IJS16_S1K_EEENS5_IJS1K_SC_EEEEEEENS4_17SM75_U32x4_LDSM_NENS4_14SM90_TMA_STOREES21_NS4_17SM90_U32x4_STSM_NENS4_39AutoVectorizingCopyWithAssumedAlignmentILi128EEEEEEvvEEEEvNT_6ParamsE) ;  /* 0xffffff6802a07950 */ /* 0x000fea0003c3ffff */
        .weak           $__internal_1_$__cuda_sm10x_tcgen05_guardrail_trap_phase_invalid_during_alloc
        .type           $__internal_1_$__cuda_sm10x_tcgen05_guardrail_trap_phase_invalid_during_alloc,@function
        .size           $__internal_1_$__cuda_sm10x_tcgen05_guardrail_trap_phase_invalid_during_alloc,($__internal_2_$__cuda_sm10x_tcgen05_guardrail_trap_unallocated_columns_being_dealloced - $__internal_1_$__cuda_sm10x_tcgen05_guardrail_trap_phase_invalid_during_alloc)
$__internal_1_$__cuda_sm10x_tcgen05_guardrail_trap_phase_invalid_during_alloc:
[----:B------:R-:W-:Y:S05]  /*9580*/  BPT.TRAP 0x1 ;  /* 0x000000040000795c */ /* 0x000fea0000300000 */
[----:B------:R-:W-:-:S04]  /*9590*/  MOV R5, 0x0 ;  /* 0x0000000000057802 */ /* 0x000fc80000000f00 */
[----:B------:R-:W-:Y:S05]  /*95a0*/  RET.REL.NODEC R4 `(_ZN7cutlass13device_kernelINS_4gemm6kernel13GemmUniversalIN4cute5tupleIJiiiiEEENS1_10collective13CollectiveMmaINS1_35MainloopSm100TmaUmmaWarpSpecializedILi4ELi2ELi4ENS5_IJNS4_1CILi4EEENSA_ILi1EEESC_EEEEENS5_IJNSA_ILi64EEENSA_ILi128EEESG_EEENS_6half_tENS5_IJlSC_lEEESI_SJ_NS4_8TiledMMAINS4_8MMA_AtomIJNS4_20SM100_MMA_F16BF16_SSISI_SI_fLi64ELi128ELNS4_4UMMA5MajorE0ELSO_0ELNSN_7ScaleInE0ELSP_0EEEEEENS4_6LayoutINS5_IJSC_SC_SC_EEENS5_IJNSA_ILi0EEESU_SU_EEEEENS5_IJNS4_10UnderscoreESX_SX_EEEEENS4_13SM90_TMA_LOADENS4_14ComposedLayoutINS4_7SwizzleILi3ELi4ELi3EEENS4_18smem_ptr_flag_bitsILi16EEENSS_INS5_IJNSA_ILi8EEESF_EEENS5_IJSF_SC_EEEEEEEvNS4_8identityENS4_23SM90_TMA_LOAD_MULTICASTES1A_vS1B_EENS_8epilogue10collective18CollectiveEpilogueINS1E_23Sm100TmaWarpSpecializedILi4ELi2ELi16ELb1ELb0EEEJSH_NS5_IJNSS_ISF_SC_EENSS_INSA_ILi32EEESC_EEEEESI_SJ_SI_SJ_NS1E_6fusion15FusionCallbacksIS1I_NS1N_17LinearCombinationISI_fSI_fLNS_15FloatRoundStyleE2EEESH_S1M_JEEENS4_5SM1004TMEM4LOAD26SM100_TMEM_LOAD_16dp256b4xES10_NS11_INS12_ILi2ELi4ELi3EEES15_NSS_INS5_IJS16_S1K_EEENS5_IJS1K_SC_EEEEEEENS4_17SM75_U32x4_LDSM_NENS4_14SM90_TMA_STOREES21_NS4_17SM90_U32x4_STSM_NENS4_39AutoVectorizingCopyWithAssumedAlignmentILi128EEEEEEvvEEEEvNT_6ParamsE) ;  /* 0xffffff6804947950 */ /* 0x000fea0003c3ffff */
        .weak           $__internal_2_$__cuda_sm10x_tcgen05_guardrail_trap_unallocated_columns_being_dealloced
        .type           $__internal_2_$__cuda_sm10x_tcgen05_guardrail_trap_unallocated_columns_being_dealloced,@function
        .size           $__internal_2_$__cuda_sm10x_tcgen05_guardrail_trap_unallocated_columns_being_dealloced,(.L_x_183 - $__internal_2_$__cuda_sm10x_tcgen05_guardrail_trap_unallocated_columns_being_dealloced)
$__internal_2_$__cuda_sm10x_tcgen05_guardrail_trap_unallocated_columns_being_dealloced:
[----:B------:R-:W-:Y:S05]  /*95b0*/  BPT.TRAP 0x1 ;  /* 0x000000040000795c */ /* 0x000fea0000300000 */
[----:B------:R-:W-:-:S04]  /*95c0*/  HFMA2 R3, -RZ, RZ, 0, 0 ;  /* 0x00000000ff037431 */ /* 0x000fc800000001ff */
[----:B------:R-:W-:Y:S05]  /*95d0*/  RET.REL.NODEC R2 `(_ZN7cutlass13device_kernelINS_4gemm6kernel13GemmUniversalIN4cute5tupleIJiiiiEEENS1_10collective13CollectiveMmaINS1_35MainloopSm100TmaUmmaWarpSpecializedILi4ELi2ELi4ENS5_IJNS4_1CILi4EEENSA_ILi1EEESC_EEEEENS5_IJNSA_ILi64EEENSA_ILi128EEESG_EEENS_6half_tENS5_IJlSC_lEEESI_SJ_NS4_8TiledMMAINS4_8MMA_AtomIJNS4_20SM100_MMA_F16BF16_SSISI_SI_fLi64ELi128ELNS4_4UMMA5MajorE0ELSO_0ELNSN_7ScaleInE0ELSP_0EEEEEENS4_6LayoutINS5_IJSC_SC_SC_EEENS5_IJNSA_ILi0EEESU_SU_EEEEENS5_IJNS4_10UnderscoreESX_SX_EEEEENS4_13SM90_TMA_LOADENS4_14ComposedLayoutINS4_7SwizzleILi3ELi4ELi3EEENS4_18smem_ptr_flag_bitsILi16EEENSS_INS5_IJNSA_ILi8EEESF_EEENS5_IJSF_SC_EEEEEEEvNS4_8identityENS4_23SM90_TMA_LOAD_MULTICASTES1A_vS1B_EENS_8epilogue10collective18CollectiveEpilogueINS1E_23Sm100TmaWarpSpecializedILi4ELi2ELi16ELb1ELb0EEEJSH_NS5_IJNSS_ISF_SC_EENSS_INSA_ILi32EEESC_EEEEESI_SJ_SI_SJ_NS1E_6fusion15FusionCallbacksIS1I_NS1N_17LinearCombinationISI_fSI_fLNS_15FloatRoundStyleE2EEESH_S1M_JEEENS4_5SM1004TMEM4LOAD26SM100_TMEM_LOAD_16dp256b4xES10_NS11_INS12_ILi2ELi4ELi3EEES15_NSS_INS5_IJS16_S1K_EEENS5_IJS1K_SC_EEEEEEENS4_17SM75_U32x4_LDSM_NENS4_14SM90_TMA_STOREES21_NS4_17SM90_U32x4_STSM_NENS4_39AutoVectorizingCopyWithAssumedAlignmentILi128EEEEEEvvEEEEvNT_6ParamsE) ;  /* 0xffffff6802887950 */ /* 0x000fea0003c3ffff */
.L_x_182:
[----:B------:R-:W-:-:S00]  /*95e0*/  BRA `(.L_x_182) ;  /* 0xfffffffc00fc7947 */ /* 0x000fc0000383ffff */
[----:B------:R-:W-:-:S00]  /*95f0*/  NOP ;  /* 0x0000000000007918 */ /* 0x000fc00000000000 */
        /* <DEDUP_REMOVED lines=8> */
.L_x_183:


//--------------------- .nv.global.init           --------------------------
	.section	.nv.global.init,"aw",@progbits
.nv.global.init:
	.type		$str$27,@object
	.size		$str$27,($str$28 - $str$27)
$str$27:
        /*0000*/ 	.byte	0x28, 0x61, 0x64, 0x64, 0x72, 0x65, 0x73, 0x73, 0x20, 0x26, 0x20, 0x6d, 0x61, 0x73, 0x6b, 0x29
        /*0010*/ 	.byte	0x20, 0x3d, 0x3d, 0x20, 0x30, 0x00
	.type		$str$28,@object
	.size		$str$28,($str$26 - $str$28)
$str$28:
        /*0016*/ 	.byte	0x2f, 0x74, 0x6d, 0x70, 0x2f, 0x63, 0x75, 0x74, 0x6c, 0x61, 0x73, 0x73, 0x5f, 0x73, 0x77, 0x65
        /*0026*/ 	.byte	0x65, 0x70, 0x5f, 0x73, 0x72, 0x63, 0x2f, 0x69, 0x6e, 0x63, 0x6c, 0x75, 0x64, 0x65, 0x2f, 0x63
        /*0036*/ 	.byte	0x75, 0x74, 0x65, 0x2f, 0x70, 0x6f, 0x69, 0x6e, 0x74, 0x65, 0x72, 0x5f, 0x66, 0x6c, 0x61, 0x67
        /*0046*/ 	.byte	0x67, 0x65, 0x64, 0x2e, 0x68, 0x70, 0x70, 0x00
	.type		$str$26,@object
	.size		$str$26,($str$25 - $str$26)
$str$26:
        /*004e*/ 	.byte	0x2f, 0x74, 0x6d, 0x70, 0x2f, 0x63, 0x75, 0x74, 0x6c, 0x61, 0x73, 0x73, 0x5f, 0x73, 0x77, 0x65
        /*005e*/ 	.byte	0x65, 0x70, 0x5f, 0x73, 0x72, 0x63, 0x2f, 0x69, 0x6e, 0x63, 0x6c, 0x75, 0x64, 0x65, 0x2f, 0x63
        /*006e*/ 	.byte	0x75, 0x74, 0x65, 0x2f, 0x61, 0x74, 0x6f, 0x6d, 0x2f, 0x63, 0x6f, 0x70, 0x79, 0x5f, 0x74, 0x72
        /*007e*/ 	.byte	0x61, 0x69, 0x74, 0x73, 0x5f, 0x73, 0x6d, 0x31, 0x30, 0x30, 0x2e, 0x68, 0x70, 0x70, 0x00
	.type		$str$25,@object
	.size		$str$25,(__unnamed_1 - $str$25)
$str$25:
        /*008d*/ 	.byte	0x28, 0x28, 0x75, 0x69, 0x6e, 0x74, 0x33, 0x32, 0x5f, 0x74, 0x28, 0x74, 0x68, 0x72, 0x65, 0x61
        /*009d*/ 	.byte	0x64, 0x49, 0x64, 0x78, 0x2e, 0x78, 0x29, 0x20, 0x2f, 0x20, 0x33, 0x32, 0x29, 0x20, 0x25, 0x20
        /*00ad*/ 	.byte	0x34, 0x29, 0x20, 0x3d, 0x3d, 0x20, 0x28, 0x28, 0x28, 0x74, 0x6d, 0x65, 0x6d, 0x5f, 0x61, 0x64
        /*00bd*/ 	.byte	0x64, 0x72, 0x20, 0x3e, 0x3e, 0x20, 0x31, 0x36, 0x29, 0x20, 0x2f, 0x20, 0x33, 0x32, 0x29, 0x20
        /*00cd*/ 	.byte	0x25, 0x20, 0x34, 0x29, 0x00
	.type		__unnamed_1,@object
	.size		__unnamed_1,(__unnamed_2 - __unnamed_1)
__unnamed_1:
        /*00d2*/ 	.byte	0x61, 0x75, 0x74, 0x6f, 0x20, 0x63, 0x75, 0x74, 0x65, 0x3a, 0x3a, 0x61, 0x73, 0x5f, 0x70, 0x6f
        /* <DEDUP_REMOVED lines=24> */
        /*0262*/ 	.byte	0x3e, 0x3e, 0x3e, 0x5d, 0x00
	.type		__unnamed_2,@object
	.size		__unnamed_2,(.L_2 - __unnamed_2)
__unnamed_2:
        /* <DEDUP_REMOVED lines=46> */
.L_2:


//--------------------- .nv.shared._ZN7cutlass13device_kernelINS_4gemm6kernel13GemmUniversalIN4cute5tupleIJiiiiEEENS1_10collective13CollectiveMmaINS1_35MainloopSm100TmaUmmaWarpSpecializedILi4ELi2ELi4ENS5_IJNS4_1CILi4EEENSA_ILi1EEESC_EEEEENS5_IJNSA_ILi64EEENSA_ILi128EEESG_EEENS_6half_tENS5_IJlSC_lEEESI_SJ_NS4_8TiledMMAINS4_8MMA_AtomIJNS4_20SM100_MMA_F16BF16_SSISI_SI_fLi64ELi128ELNS4_4UMMA5MajorE0ELSO_0ELNSN_7ScaleInE0ELSP_0EEEEEENS4_6LayoutINS5_IJSC_SC_SC_EEENS5_IJNSA_ILi0EEESU_SU_EEEEENS5_IJNS4_10UnderscoreESX_SX_EEEEENS4_13SM90_TMA_LOADENS4_14ComposedLayoutINS4_7SwizzleILi3ELi4ELi3EEENS4_18smem_ptr_flag_bitsILi16EEENSS_INS5_IJNSA_ILi8EEESF_EEENS5_IJSF_SC_EEEEEEEvNS4_8identityENS4_23SM90_TMA_LOAD_MULTICASTES1A_vS1B_EENS_8epilogue10collective18CollectiveEpilogueINS1E_23Sm100TmaWarpSpecializedILi4ELi2ELi16ELb1ELb0EEEJSH_NS5_IJNSS_ISF_SC_EENSS_INSA_ILi32EEESC_EEEEESI_SJ_SI_SJ_NS1E_6fusion15FusionCallbacksIS1I_NS1N_17LinearCombinationISI_fSI_fLNS_15FloatRoundStyleE2EEESH_S1M_JEEENS4_5SM1004TMEM4LOAD26SM100_TMEM_LOAD_16dp256b4xES10_NS11_INS12_ILi2ELi4ELi3EEES15_NSS_INS5_IJS16_S1K_EEENS5_IJS1K_SC_EEEEEEENS4_17SM75_U32x4_LDSM_NENS4_14SM90_TMA_STOREES21_NS4_17SM90_U32x4_STSM_NENS4_39AutoVectorizingCopyWithAssumedAlignmentILi128EEEEEEvvEEEEvNT_6ParamsE --------------------------
	.section	.nv.shared._ZN7cutlass13device_kernelINS_4gemm6kernel13GemmUniversalIN4cute5tupleIJiiiiEEENS1_10collective13CollectiveMmaINS1_35MainloopSm100TmaUmmaWarpSpecializedILi4ELi2ELi4ENS5_IJNS4_1CILi4EEENSA_ILi1EEESC_EEEEENS5_IJNSA_ILi64EEENSA_ILi128EEESG_EEENS_6half_tENS5_IJlSC_lEEESI_SJ_NS4_8TiledMMAINS4_8MMA_AtomIJNS4_20SM100_MMA_F16BF16_SSISI_SI_fLi64ELi128ELNS4_4UMMA5MajorE0ELSO_0ELNSN_7ScaleInE0ELSP_0EEEEEENS4_6LayoutINS5_IJSC_SC_SC_EEENS5_IJNSA_ILi0EEESU_SU_EEEEENS5_IJNS4_10UnderscoreESX_SX_EEEEENS4_13SM90_TMA_LOADENS4_14ComposedLayoutINS4_7SwizzleILi3ELi4ELi3EEENS4_18smem_ptr_flag_bitsILi16EEENSS_INS5_IJNSA_ILi8EEESF_EEENS5_IJSF_SC_EEEEEEEvNS4_8identityENS4_23SM90_TMA_LOAD_MULTICASTES1A_vS1B_EENS_8epilogue10collective18CollectiveEpilogueINS1E_23Sm100TmaWarpSpecializedILi4ELi2ELi16ELb1ELb0EEEJSH_NS5_IJNSS_ISF_SC_EENSS_INSA_ILi32EEESC_EEEEESI_SJ_SI_SJ_NS1E_6fusion15FusionCallbacksIS1I_NS1N_17LinearCombinationISI_fSI_fLNS_15FloatRoundStyleE2EEESH_S1M_JEEENS4_5SM1004TMEM4LOAD26SM100_TMEM_LOAD_16dp256b4xES10_NS11_INS12_ILi2ELi4ELi3EEES15_NSS_INS5_IJS16_S1K_EEENS5_IJS1K_SC_EEEEEEENS4_17SM75_U32x4_LDSM_NENS4_14SM90_TMA_STOREES21_NS4_17SM90_U32x4_STSM_NENS4_39AutoVectorizingCopyWithAssumedAlignmentILi128EEEEEEvvEEEEvNT_6ParamsE,"aw",@nobits
	.sectionflags	@""
	.align	16
	.zero		1024


//--------------------- .nv.shared.reserved.0     --------------------------
	.section	.nv.shared.reserved.0,"aw",@nobits
	.weak		__nv_reservedSMEM_offset_0_alias
	.size		__nv_reservedSMEM_offset_0_alias, 0, 64
	.other		__nv_reservedSMEM_offset_0_alias,@"STO_CUDA_RESERVED_SHARED STV_DEFAULT"
__nv_reservedSMEM_offset_0_alias:
	.zero		0
.nv.shared.reserved.0:
	.zero		64
	.weak		__nv_reservedSMEM_tcgen05_partition
	.type		__nv_reservedSMEM_tcgen05_partition,@object
	.size		__nv_reservedSMEM_tcgen05_partition,(.L_0 - __nv_reservedSMEM_tcgen05_partition)
__nv_reservedSMEM_tcgen05_partition:
	.zero		32
.L_0:


//--------------------- .nv.global                --------------------------
	.section	.nv.global,"aw",@nobits
.nv.global:
	.type		_ZN40_INTERNAL_f52d8b9d_4_k_cu_45354890_291934cute1_E,@object
	.size		_ZN40_INTERNAL_f52d8b9d_4_k_cu_45354890_291934cute1_E,(_ZN40_INTERNAL_f52d8b9d_4_k_cu_45354890_291934cuda3std3__45__cpo6cbeginE - _ZN40_INTERNAL_f52d8b9d_4_k_cu_45354890_291934cute1_E)
_ZN40_INTERNAL_f52d8b9d_4_k_cu_45354890_291934cute1_E:
	.zero		1
	.type		_ZN40_INTERNAL_f52d8b9d_4_k_cu_45354890_291934cuda3std3__45__cpo6cbeginE,@object
	.size		_ZN40_INTERNAL_f52d8b9d_4_k_cu_45354890_291934cuda3std3__45__cpo6cbeginE,(_ZN40_INTERNAL_f52d8b9d_4_k_cu_45354890_291934cuda3std3__48in_placeE - _ZN40_INTERNAL_f52d8b9d_4_k_cu_45354890_291934cuda3std3__45__cpo6cbeginE)
_ZN40_INTERNAL_f52d8b9d_4_k_cu_45354890_291934cuda3std3__45__cpo6cbeginE:
	.zero		1
	.type		_ZN40_INTERNAL_f52d8b9d_4_k_cu_45354890_291934cuda3std3__48in_placeE,@object
	.size		_ZN40_INTERNAL_f52d8b9d_4_k_cu_45354890_291934cuda3std3__48in_placeE,(_ZN40_INTERNAL_f52d8b9d_4_k_cu_45354890_291934cuda3std6ranges3__45__cpo9iter_moveE - _ZN40_INTERNAL_f52d8b9d_4_k_cu_45354890_291934cuda3std3__48in_placeE)
_ZN40_INTERNAL_f52d8b9d_4_k_cu_45354890_291934cuda3std3__48in_placeE:
	.zero		1
	.type		_ZN40_INTERNAL_f52d8b9d_4_k_cu_45354890_291934cuda3std6ranges3__45__cpo9iter_moveE,@object
	.size		_ZN40_INTERNAL_f52d8b9d_4_k_cu_45354890_291934cuda3std6ranges3__45__cpo9iter_moveE,(_ZN40_INTERNAL_f52d8b9d_4_k_cu_45354890_291934cuda3std3__45__cpo5beginE - _ZN40_INTERNAL_f52d8b9d_4_k_cu_45354890_291934cuda3std6ranges3__45__cpo9iter_moveE)
_ZN40_INTERNAL_f52d8b9d_4_k_cu_45354890_291934cuda3std6ranges3__45__cpo9iter_moveE:
	.zero		1
	.type		_ZN40_INTERNAL_f52d8b9d_4_k_cu_45354890_291934cuda3std3__45__cpo5beginE,@object
	.size		_ZN40_INTERNAL_f52d8b9d_4_k_cu_45354890_291934cuda3std3__45__cpo5beginE,(_ZN40_INTERNAL_f52d8b9d_4_k_cu_45354890_291934cuda3std3__442_GLOBAL__N__f52d8b9d_4_k_cu_45354890_291936ignoreE - _ZN40_INTERNAL_f52d8b9d_4_k_cu_45354890_291934cuda3std3__45__cpo5beginE)
_ZN40_INTERNAL_f52d8b9d_4_k_cu_45354890_291934cuda3std3__45__cpo5beginE:
	.zero		1
	.type		_ZN40_INTERNAL_f52d8b9d_4_k_cu_45354890_291934cuda3std3__442_GLOBAL__N__f52d8b9d_4_k_cu_45354890_291936ignoreE,@object
	.size		_ZN40_INTERNAL_f52d8b9d_4_k_cu_45354890_291934cuda3std3__442_GLOBAL__N__f52d8b9d_4_k_cu_45354890_291936ignoreE,(_ZN40_INTERNAL_f52d8b9d_4_k_cu_45354890_291934cute7productE - _ZN40_INTERNAL_f52d8b9d_4_k_cu_45354890_291934cuda3std3__442_GLOBAL__N__f52d8b9d_4_k_cu_45354890_291936ignoreE)
_ZN40_INTERNAL_f52d8b9d_4_k_cu_45354890_291934cuda3std3__442_GLOBAL__N__f52d8b9d_4_k_cu_45354890_291936ignoreE:
	.zero		1
	.type		_ZN40_INTERNAL_f52d8b9d_4_k_cu_45354890_291934cute7productE,@object
	.size		_ZN40_INTERNAL_f52d8b9d_4_k_cu_45354890_291934cute7productE,(_ZN40_INTERNAL_f52d8b9d_4_k_cu_45354890_291934cuda3std3__45__cpo3endE - _ZN40_INTERNAL_f52d8b9d_4_k_cu_45354890_291934cute7productE)
_ZN40_INTERNAL_f52d8b9d_4_k_cu_45354890_291934cute7productE:
	.zero		1
	.type		_ZN40_INTERNAL_f52d8b9d_4_k_cu_45354890_291934cuda3std3__45__cpo3endE,@object
	.size		_ZN40_INTERNAL_f52d8b9d_4_k_cu_45354890_291934cuda3std3__45__cpo3endE,(_ZN40_INTERNAL_f52d8b9d_4_k_cu_45354890_291934cuda3std3__419piecewise_constructE - _ZN40_INTERNAL_f52d8b9d_4_k_cu_45354890_291934cuda3std3__45__cpo3endE)
_ZN40_INTERNAL_f52d8b9d_4_k_cu_45354890_291934cuda3std3__45__cpo3endE:
	.zero		1
	.type		_ZN40_INTERNAL_f52d8b9d_4_k_cu_45354890_291934cuda3std3__419piecewise_constructE,@object
	.size		_ZN40_INTERNAL_f52d8b9d_4_k_cu_45354890_291934cuda3std3__419piecewise_constructE,(_ZN40_INTERNAL_f52d8b9d_4_k_cu_45354890_291934cuda3std3__45__cpo4cendE - _ZN40_INTERNAL_f52d8b9d_4_k_cu_45354890_291934cuda3std3__419piecewise_constructE)
_ZN40_INTERNAL_f52d8b9d_4_k_cu_45354890_291934cuda3std3__419piecewise_constructE:
	.zero		1
	.type		_ZN40_INTERNAL_f52d8b9d_4_k_cu_45354890_291934cuda3std3__45__cpo4cendE,@object
	.size		_ZN40_INTERNAL_f52d8b9d_4_k_cu_45354890_291934cuda3std3__45__cpo4cendE,(_ZN40_INTERNAL_f52d8b9d_4_k_cu_45354890_291934cuda3std6ranges3__45__cpo4swapE - _ZN40_INTERNAL_f52d8b9d_4_k_cu_45354890_291934cuda3std3__45__cpo4cendE)
_ZN40_INTERNAL_f52d8b9d_4_k_cu_45354890_291934cuda3std3__45__cpo4cendE:
	.zero		1
	.type		_ZN40_INTERNAL_f52d8b9d_4_k_cu_45354890_291934cuda3std6ranges3__45__cpo4swapE,@object
	.size		_ZN40_INTERNAL_f52d8b9d_4_k_cu_45354890_291934cuda3std6ranges3__45__cpo4swapE,(.L_10 - _ZN40_INTERNAL_f52d8b9d_4_k_cu_45354890_291934cuda3std6ranges3__45__cpo4swapE)
_ZN40_INTERNAL_f52d8b9d_4_k_cu_45354890_291934cuda3std6ranges3__45__cpo4swapE:
	.zero		1
.L_10:


//--------------------- .nv.constant0._ZN7cutlass13device_kernelINS_4gemm6kernel13GemmUniversalIN4cute5tupleIJiiiiEEENS1_10collective13CollectiveMmaINS1_35MainloopSm100TmaUmmaWarpSpecializedILi4ELi2ELi4ENS5_IJNS4_1CILi4EEENSA_ILi1EEESC_EEEEENS5_IJNSA_ILi64EEENSA_ILi128EEESG_EEENS_6half_tENS5_IJlSC_lEEESI_SJ_NS4_8TiledMMAINS4_8MMA_AtomIJNS4_20SM100_MMA_F16BF16_SSISI_SI_fLi64ELi128ELNS4_4UMMA5MajorE0ELSO_0ELNSN_7ScaleInE0ELSP_0EEEEEENS4_6LayoutINS5_IJSC_SC_SC_EEENS5_IJNSA_ILi0EEESU_SU_EEEEENS5_IJNS4_10UnderscoreESX_SX_EEEEENS4_13SM90_TMA_LOADENS4_14ComposedLayoutINS4_7SwizzleILi3ELi4ELi3EEENS4_18smem_ptr_flag_bitsILi16EEENSS_INS5_IJNSA_ILi8EEESF_EEENS5_IJSF_SC_EEEEEEEvNS4_8identityENS4_23SM90_TMA_LOAD_MULTICASTES1A_vS1B_EENS_8epilogue10collective18CollectiveEpilogueINS1E_23Sm100TmaWarpSpecializedILi4ELi2ELi16ELb1ELb0EEEJSH_NS5_IJNSS_ISF_SC_EENSS_INSA_ILi32EEESC_EEEEESI_SJ_SI_SJ_NS1E_6fusion15FusionCallbacksIS1I_NS1N_17LinearCombinationISI_fSI_fLNS_15FloatRoundStyleE2EEESH_S1M_JEEENS4_5SM1004TMEM4LOAD26SM100_TMEM_LOAD_16dp256b4xES10_NS11_INS12_ILi2ELi4ELi3EEES15_NSS_INS5_IJS16_S1K_EEENS5_IJS1K_SC_EEEEEEENS4_17SM75_U32x4_LDSM_NENS4_14SM90_TMA_STOREES21_NS4_17SM90_U32x4_STSM_NENS4_39AutoVectorizingCopyWithAssumedAlignmentILi128EEEEEEvvEEEEvNT_6ParamsE --------------------------
	.section	.nv.constant0._ZN7cutlass13device_kernelINS_4gemm6kernel13GemmUniversalIN4cute5tupleIJiiiiEEENS1_10collective13CollectiveMmaINS1_35MainloopSm100TmaUmmaWarpSpecializedILi4ELi2ELi4ENS5_IJNS4_1CILi4EEENSA_ILi1EEESC_EEEEENS5_IJNSA_ILi64EEENSA_ILi128EEESG_EEENS_6half_tENS5_IJlSC_lEEESI_SJ_NS4_8TiledMMAINS4_8MMA_AtomIJNS4_20SM100_MMA_F16BF16_SSISI_SI_fLi64ELi128ELNS4_4UMMA5MajorE0ELSO_0ELNSN_7ScaleInE0ELSP_0EEEEEENS4_6LayoutINS5_IJSC_SC_SC_EEENS5_IJNSA_ILi0EEESU_SU_EEEEENS5_IJNS4_10UnderscoreESX_SX_EEEEENS4_13SM90_TMA_LOADENS4_14ComposedLayoutINS4_7SwizzleILi3ELi4ELi3EEENS4_18smem_ptr_flag_bitsILi16EEENSS_INS5_IJNSA_ILi8EEESF_EEENS5_IJSF_SC_EEEEEEEvNS4_8identityENS4_23SM90_TMA_LOAD_MULTICASTES1A_vS1B_EENS_8epilogue10collective18CollectiveEpilogueINS1E_23Sm100TmaWarpSpecializedILi4ELi2ELi16ELb1ELb0EEEJSH_NS5_IJNSS_ISF_SC_EENSS_INSA_ILi32EEESC_EEEEESI_SJ_SI_SJ_NS1E_6fusion15FusionCallbacksIS1I_NS1N_17LinearCombinationISI_fSI_fLNS_15FloatRoundStyleE2EEESH_S1M_JEEENS4_5SM1004TMEM4LOAD26SM100_TMEM_LOAD_16dp256b4xES10_NS11_INS12_ILi2ELi4ELi3EEES15_NSS_INS5_IJS16_S1K_EEENS5_IJS1K_SC_EEEEEEENS4_17SM75_U32x4_LDSM_NENS4_14SM90_TMA_STOREES21_NS4_17SM90_U32x4_STSM_NENS4_39AutoVectorizingCopyWithAssumedAlignmentILi128EEEEEEvvEEEEvNT_6ParamsE,"a",@progbits
	.sectionflags	@""
	.align	4
.nv.constant0._ZN7cutlass13device_kernelINS_4gemm6kernel13GemmUniversalIN4cute5tupleIJiiiiEEENS1_10collective13CollectiveMmaINS1_35MainloopSm100TmaUmmaWarpSpecializedILi4ELi2ELi4ENS5_IJNS4_1CILi4EEENSA_ILi1EEESC_EEEEENS5_IJNSA_ILi64EEENSA_ILi128EEESG_EEENS_6half_tENS5_IJlSC_lEEESI_SJ_NS4_8TiledMMAINS4_8MMA_AtomIJNS4_20SM100_MMA_F16BF16_SSISI_SI_fLi64ELi128ELNS4_4UMMA5MajorE0ELSO_0ELNSN_7ScaleInE0ELSP_0EEEEEENS4_6LayoutINS5_IJSC_SC_SC_EEENS5_IJNSA_ILi0EEESU_SU_EEEEENS5_IJNS4_10UnderscoreESX_SX_EEEEENS4_13SM90_TMA_LOADENS4_14ComposedLayoutINS4_7SwizzleILi3ELi4ELi3EEENS4_18smem_ptr_flag_bitsILi16EEENSS_INS5_IJNSA_ILi8EEESF_EEENS5_IJSF_SC_EEEEEEEvNS4_8identityENS4_23SM90_TMA_LOAD_MULTICASTES1A_vS1B_EENS_8epilogue10collective18CollectiveEpilogueINS1E_23Sm100TmaWarpSpecializedILi4ELi2ELi16ELb1ELb0EEEJSH_NS5_IJNSS_ISF_SC_EENSS_INSA_ILi32EEESC_EEEEESI_SJ_SI_SJ_NS1E_6fusion15FusionCallbacksIS1I_NS1N_17LinearCombinationISI_fSI_fLNS_15FloatRoundStyleE2EEESH_S1M_JEEENS4_5SM1004TMEM4LOAD26SM100_TMEM_LOAD_16dp256b4xES10_NS11_INS12_ILi2ELi4ELi3EEES15_NSS_INS5_IJS16_S1K_EEENS5_IJS1K_SC_EEEEEEENS4_17SM75_U32x4_LDSM_NENS4_14SM90_TMA_STOREES21_NS4_17SM90_U32x4_STSM_NENS4_39AutoVectorizingCopyWithAssumedAlignmentILi128EEEEEEvvEEEEvNT_6ParamsE:
	.zero		2944


//--------------------- SYMBOLS --------------------------

	.type		.nv.reservedSmem.offset0,@object
	.size		.nv.reservedSmem.offset0,0x4
	.type		.nv.reservedSmem.cap,@object
	.size		.nv.reservedSmem.cap,0x4
	.type		__assertfail,@function
